	.target	sm_90a

	.elftype	@"ET_EXEC"


//--------------------- .note.nv.tkinfo           --------------------------
	.section	.note.nv.tkinfo,"",@"SHT_NOTE"
	.sectionflags	@"SHF_NOTE_NV_TKINFO"
	.tkinfo
        /*0018*/ 	.word	0x00000002
        /*0030*/ 	.string	""
        /*0030*/ 	.string	"ptxas"
        /*0030*/ 	.string	"Cuda compilation tools, release 13.0, V13.0.88"
        /*0030*/ 	.string	"Build cuda_13.0.r13.0/compiler.36424714_0"
        /*0030*/ 	.string	"-arch sm_90a -m 64 "



//--------------------- .note.nv.cuinfo           --------------------------
	.section	.note.nv.cuinfo,"",@"SHT_NOTE"
	.sectionflags	@"SHF_NOTE_NV_CUINFO"
        /*0018*/ 	.short	0x0002
        /*001a*/ 	.short	0x005a
        /*001c*/ 	.short	0x0082
	.zero		2


//--------------------- .nv.info                  --------------------------
	.section	.nv.info,"",@"SHT_CUDA_INFO"
	.align	4


	//----- nvinfo : EIATTR_REGCOUNT
	.align		4
        /*0000*/ 	.byte	0x04, 0x2f
        /*0002*/ 	.short	(.L_12 - .L_11)
	.align		4
.L_11:
        /*0004*/ 	.word	index@(_ZN7cutlass13device_kernelINS_4gemm6kernel13GemmUniversalIN4cute5tupleIJiiiiEEENS1_10collective13CollectiveMmaINS1_40MainloopSm90TmaGmmaWarpSpecializedSparseILi5ENS5_IJNS4_1CILi1EEESB_SB_EEENS1_32KernelTmaWarpSpecializedPingpongEEENS5_IJNSA_ILi64EEENSA_ILi128EEESG_EEENS_10bfloat16_tENS5_IJNS4_6LayoutINS5_IJiNS5_IJNSA_ILi2EEEiEEEiEEENS5_IJlNS5_IJSB_SK_EEElEEEEENSJ_INS5_IJNS5_IJNS5_IJNSA_ILi8EEESK_NSA_ILi4EEEEEEiEEENS5_IJNS5_IJNSA_ILi16EEESK_SR_EEEiEEEiEEENS5_IJNS5_IJNS5_IJSG_SU_NSA_ILi2048EEEEEENSA_ILi8192EEEEEENS5_IJNS5_IJSB_NSA_ILi1024EEENSA_ILi32EEEEEElEEElEEEEEEEESI_NS5_IJlSB_lEEENS4_8TiledMMAINS4_8MMA_AtomIJNS4_4SM904GMMA6SPARSE29GMMA_64x128x32_F32BF16BF16_SSILNS1D_5MajorE0ELS1G_0ELNS1D_7ScaleInE1ELS1H_1ELNS1D_9SparseSelE0EEEEEENSJ_ISC_NS5_IJNSA_ILi0EEES1L_S1L_EEEEENS5_IJNS4_10UnderscoreES1O_S1O_EEEEENS4_13SM90_TMA_LOADENS4_14ComposedLayoutINS4_7SwizzleILi3ELi4ELi3EEENS4_25smem_sparse_ptr_flag_bitsILi2ELi16EEENSJ_INS5_IJNS5_IJSB_SQ_EEENS5_IJSK_SF_EEEEEENS5_IJNS5_IJS1L_SG_EEESN_EEEEEEEvNS4_8identityES1R_NS1S_IS1U_NS4_18smem_ptr_flag_bitsILi16EEENSJ_INS5_IJSQ_SF_EEENS5_IJSF_SB_EEEEEEEvS24_EENS_8epilogue10collective6detail29Sm90TmaWarpSpecializedAdapterINS2D_15DefaultEpilogueIfNS5_IJSB_llEEES2H_NS2C_6thread17LinearCombinationIfLi1EffLNS2I_9ScaleType4KindE0ELNS_15FloatRoundStyleE2EfEENS1_15EpilogueDefaultEEEEEvvEEEEvNT_6ParamsE)
        /*0008*/ 	.word	0x000000a8


	//----- nvinfo : EIATTR_FRAME_SIZE
	.align		4
.L_12:
        /*000c*/ 	.byte	0x04, 0x11
        /*000e*/ 	.short	(.L_14 - .L_13)
	.align		4
.L_13:
        /*0010*/ 	.word	index@(_ZN7cutlass13device_kernelINS_4gemm6kernel13GemmUniversalIN4cute5tupleIJiiiiEEENS1_10collective13CollectiveMmaINS1_40MainloopSm90TmaGmmaWarpSpecializedSparseILi5ENS5_IJNS4_1CILi1EEESB_SB_EEENS1_32KernelTmaWarpSpecializedPingpongEEENS5_IJNSA_ILi64EEENSA_ILi128EEESG_EEENS_10bfloat16_tENS5_IJNS4_6LayoutINS5_IJiNS5_IJNSA_ILi2EEEiEEEiEEENS5_IJlNS5_IJSB_SK_EEElEEEEENSJ_INS5_IJNS5_IJNS5_IJNSA_ILi8EEESK_NSA_ILi4EEEEEEiEEENS5_IJNS5_IJNSA_ILi16EEESK_SR_EEEiEEEiEEENS5_IJNS5_IJNS5_IJSG_SU_NSA_ILi2048EEEEEENSA_ILi8192EEEEEENS5_IJNS5_IJSB_NSA_ILi1024EEENSA_ILi32EEEEEElEEElEEEEEEEESI_NS5_IJlSB_lEEENS4_8TiledMMAINS4_8MMA_AtomIJNS4_4SM904GMMA6SPARSE29GMMA_64x128x32_F32BF16BF16_SSILNS1D_5MajorE0ELS1G_0ELNS1D_7ScaleInE1ELS1H_1ELNS1D_9SparseSelE0EEEEEENSJ_ISC_NS5_IJNSA_ILi0EEES1L_S1L_EEEEENS5_IJNS4_10UnderscoreES1O_S1O_EEEEENS4_13SM90_TMA_LOADENS4_14ComposedLayoutINS4_7SwizzleILi3ELi4ELi3EEENS4_25smem_sparse_ptr_flag_bitsILi2ELi16EEENSJ_INS5_IJNS5_IJSB_SQ_EEENS5_IJSK_SF_EEEEEENS5_IJNS5_IJS1L_SG_EEESN_EEEEEEEvNS4_8identityES1R_NS1S_IS1U_NS4_18smem_ptr_flag_bitsILi16EEENSJ_INS5_IJSQ_SF_EEENS5_IJSF_SB_EEEEEEEvS24_EENS_8epilogue10collective6detail29Sm90TmaWarpSpecializedAdapterINS2D_15DefaultEpilogueIfNS5_IJSB_llEEES2H_NS2C_6thread17LinearCombinationIfLi1EffLNS2I_9ScaleType4KindE0ELNS_15FloatRoundStyleE2EfEENS1_15EpilogueDefaultEEEEEvvEEEEvNT_6ParamsE)
        /*0014*/ 	.word	0x00000000


	//----- nvinfo : EIATTR_MIN_STACK_SIZE
	.align		4
.L_14:
        /*0018*/ 	.byte	0x04, 0x12
        /*001a*/ 	.short	(.L_16 - .L_15)
	.align		4
.L_15:
        /*001c*/ 	.word	index@(_ZN7cutlass13device_kernelINS_4gemm6kernel13GemmUniversalIN4cute5tupleIJiiiiEEENS1_10collective13CollectiveMmaINS1_40MainloopSm90TmaGmmaWarpSpecializedSparseILi5ENS5_IJNS4_1CILi1EEESB_SB_EEENS1_32KernelTmaWarpSpecializedPingpongEEENS5_IJNSA_ILi64EEENSA_ILi128EEESG_EEENS_10bfloat16_tENS5_IJNS4_6LayoutINS5_IJiNS5_IJNSA_ILi2EEEiEEEiEEENS5_IJlNS5_IJSB_SK_EEElEEEEENSJ_INS5_IJNS5_IJNS5_IJNSA_ILi8EEESK_NSA_ILi4EEEEEEiEEENS5_IJNS5_IJNSA_ILi16EEESK_SR_EEEiEEEiEEENS5_IJNS5_IJNS5_IJSG_SU_NSA_ILi2048EEEEEENSA_ILi8192EEEEEENS5_IJNS5_IJSB_NSA_ILi1024EEENSA_ILi32EEEEEElEEElEEEEEEEESI_NS5_IJlSB_lEEENS4_8TiledMMAINS4_8MMA_AtomIJNS4_4SM904GMMA6SPARSE29GMMA_64x128x32_F32BF16BF16_SSILNS1D_5MajorE0ELS1G_0ELNS1D_7ScaleInE1ELS1H_1ELNS1D_9SparseSelE0EEEEEENSJ_ISC_NS5_IJNSA_ILi0EEES1L_S1L_EEEEENS5_IJNS4_10UnderscoreES1O_S1O_EEEEENS4_13SM90_TMA_LOADENS4_14ComposedLayoutINS4_7SwizzleILi3ELi4ELi3EEENS4_25smem_sparse_ptr_flag_bitsILi2ELi16EEENSJ_INS5_IJNS5_IJSB_SQ_EEENS5_IJSK_SF_EEEEEENS5_IJNS5_IJS1L_SG_EEESN_EEEEEEEvNS4_8identityES1R_NS1S_IS1U_NS4_18smem_ptr_flag_bitsILi16EEENSJ_INS5_IJSQ_SF_EEENS5_IJSF_SB_EEEEEEEvS24_EENS_8epilogue10collective6detail29Sm90TmaWarpSpecializedAdapterINS2D_15DefaultEpilogueIfNS5_IJSB_llEEES2H_NS2C_6thread17LinearCombinationIfLi1EffLNS2I_9ScaleType4KindE0ELNS_15FloatRoundStyleE2EfEENS1_15EpilogueDefaultEEEEEvvEEEEvNT_6ParamsE)
        /*0020*/ 	.word	0x00000000
.L_16:


//--------------------- .nv.compat                --------------------------
	.section	.nv.compat,"",@"SHT_CUDA_COMPAT_INFO"
	.align	4
        /*0000*/ 	.byte	0x02, 0x09, 0x01, 0x00, 0x02, 0x02, 0x04, 0x00, 0x02, 0x05, 0x05, 0x00, 0x03, 0x07, 0x01, 0x01
        /*0010*/ 	.byte	0x02, 0x03, 0x01, 0x00, 0x02, 0x06, 0x01, 0x00, 0x04, 0x0b, 0x08, 0x00, 0x00, 0x00, 0x00, 0x00
        /*0020*/ 	.byte	0x00, 0x00, 0x00, 0x00


//--------------------- .nv.info._ZN7cutlass13device_kernelINS_4gemm6kernel13GemmUniversalIN4cute5tupleIJiiiiEEENS1_10collective13CollectiveMmaINS1_40MainloopSm90TmaGmmaWarpSpecializedSparseILi5ENS5_IJNS4_1CILi1EEESB_SB_EEENS1_32KernelTmaWarpSpecializedPingpongEEENS5_IJNSA_ILi64EEENSA_ILi128EEESG_EEENS_10bfloat16_tENS5_IJNS4_6LayoutINS5_IJiNS5_IJNSA_ILi2EEEiEEEiEEENS5_IJlNS5_IJSB_SK_EEElEEEEENSJ_INS5_IJNS5_IJNS5_IJNSA_ILi8EEESK_NSA_ILi4EEEEEEiEEENS5_IJNS5_IJNSA_ILi16EEESK_SR_EEEiEEEiEEENS5_IJNS5_IJNS5_IJSG_SU_NSA_ILi2048EEEEEENSA_ILi8192EEEEEENS5_IJNS5_IJSB_NSA_ILi1024EEENSA_ILi32EEEEEElEEElEEEEEEEESI_NS5_IJlSB_lEEENS4_8TiledMMAINS4_8MMA_AtomIJNS4_4SM904GMMA6SPARSE29GMMA_64x128x32_F32BF16BF16_SSILNS1D_5MajorE0ELS1G_0ELNS1D_7ScaleInE1ELS1H_1ELNS1D_9SparseSelE0EEEEEENSJ_ISC_NS5_IJNSA_ILi0EEES1L_S1L_EEEEENS5_IJNS4_10UnderscoreES1O_S1O_EEEEENS4_13SM90_TMA_LOADENS4_14ComposedLayoutINS4_7SwizzleILi3ELi4ELi3EEENS4_25smem_sparse_ptr_flag_bitsILi2ELi16EEENSJ_INS5_IJNS5_IJSB_SQ_EEENS5_IJSK_SF_EEEEEENS5_IJNS5_IJS1L_SG_EEESN_EEEEEEEvNS4_8identityES1R_NS1S_IS1U_NS4_18smem_ptr_flag_bitsILi16EEENSJ_INS5_IJSQ_SF_EEENS5_IJSF_SB_EEEEEEEvS24_EENS_8epilogue10collective6detail29Sm90TmaWarpSpecializedAdapterINS2D_15DefaultEpilogueIfNS5_IJSB_llEEES2H_NS2C_6thread17LinearCombinationIfLi1EffLNS2I_9ScaleType4KindE0ELNS_15FloatRoundStyleE2EfEENS1_15EpilogueDefaultEEEEEvvEEEEvNT_6ParamsE --------------------------
	.section	.nv.info._ZN7cutlass13device_kernelINS_4gemm6kernel13GemmUniversalIN4cute5tupleIJiiiiEEENS1_10collective13CollectiveMmaINS1_40MainloopSm90TmaGmmaWarpSpecializedSparseILi5ENS5_IJNS4_1CILi1EEESB_SB_EEENS1_32KernelTmaWarpSpecializedPingpongEEENS5_IJNSA_ILi64EEENSA_ILi128EEESG_EEENS_10bfloat16_tENS5_IJNS4_6LayoutINS5_IJiNS5_IJNSA_ILi2EEEiEEEiEEENS5_IJlNS5_IJSB_SK_EEElEEEEENSJ_INS5_IJNS5_IJNS5_IJNSA_ILi8EEESK_NSA_ILi4EEEEEEiEEENS5_IJNS5_IJNSA_ILi16EEESK_SR_EEEiEEEiEEENS5_IJNS5_IJNS5_IJSG_SU_NSA_ILi2048EEEEEENSA_ILi8192EEEEEENS5_IJNS5_IJSB_NSA_ILi1024EEENSA_ILi32EEEEEElEEElEEEEEEEESI_NS5_IJlSB_lEEENS4_8TiledMMAINS4_8MMA_AtomIJNS4_4SM904GMMA6SPARSE29GMMA_64x128x32_F32BF16BF16_SSILNS1D_5MajorE0ELS1G_0ELNS1D_7ScaleInE1ELS1H_1ELNS1D_9SparseSelE0EEEEEENSJ_ISC_NS5_IJNSA_ILi0EEES1L_S1L_EEEEENS5_IJNS4_10UnderscoreES1O_S1O_EEEEENS4_13SM90_TMA_LOADENS4_14ComposedLayoutINS4_7SwizzleILi3ELi4ELi3EEENS4_25smem_sparse_ptr_flag_bitsILi2ELi16EEENSJ_INS5_IJNS5_IJSB_SQ_EEENS5_IJSK_SF_EEEEEENS5_IJNS5_IJS1L_SG_EEESN_EEEEEEEvNS4_8identityES1R_NS1S_IS1U_NS4_18smem_ptr_flag_bitsILi16EEENSJ_INS5_IJSQ_SF_EEENS5_IJSF_SB_EEEEEEEvS24_EENS_8epilogue10collective6detail29Sm90TmaWarpSpecializedAdapterINS2D_15DefaultEpilogueIfNS5_IJSB_llEEES2H_NS2C_6thread17LinearCombinationIfLi1EffLNS2I_9ScaleType4KindE0ELNS_15FloatRoundStyleE2EfEENS1_15EpilogueDefaultEEEEEvvEEEEvNT_6ParamsE,"",@"SHT_CUDA_INFO"
	.sectionflags	@""
	.align	4


	//----- nvinfo : EIATTR_CUDA_API_VERSION
	.align		4
        /*0000*/ 	.byte	0x04, 0x37
        /*0002*/ 	.short	(.L_18 - .L_17)
.L_17:
        /*0004*/ 	.word	0x00000082


	//----- nvinfo : EIATTR_KPARAM_INFO
	.align		4
.L_18:
        /*0008*/ 	.byte	0x04, 0x17
        /*000a*/ 	.short	(.L_20 - .L_19)
.L_19:
        /*000c*/ 	.word	0x00000000
        /*0010*/ 	.short	0x0000
        /*0012*/ 	.short	0x0070
        /*0014*/ 	.byte	0x00, 0xf0, 0x01, 0x14


	//----- nvinfo : EIATTR_SPARSE_MMA_MASK
	.align		4
.L_20:
        /*0018*/ 	.byte	0x03, 0x50
        /*001a*/ 	.short	0x0002


	//----- nvinfo : EIATTR_MAXREG_COUNT
	.align		4
        /*001c*/ 	.byte	0x03, 0x1b
        /*001e*/ 	.short	0x00a8


	//----- nvinfo : EIATTR_NUM_BARRIERS
	.align		4
        /*0020*/ 	.byte	0x02, 0x4c
        /*0022*/ 	.byte	0x01
	.zero		1


	//----- nvinfo : EIATTR_MERCURY_ISA_VERSION
	.align		4
        /*0024*/ 	.byte	0x03, 0x5f
        /*0026*/ 	.short	0x0101


	//----- nvinfo : EIATTR_INT_WARP_WIDE_INSTR_OFFSETS
	.align		4
        /*0028*/ 	.byte	0x04, 0x31
        /*002a*/ 	.short	(.L_22 - .L_21)


	//   ....[0]....
.L_21:
        /*002c*/ 	.word	0x00000430


	//   ....[1]....
        /*0030*/ 	.word	0x00000450


	//   ....[2]....
        /*0034*/ 	.word	0x000004d0


	//   ....[3]....
        /*0038*/ 	.word	0x000004e0


	//   ....[4]....
        /*003c*/ 	.word	0x000004f0


	//   ....[5]....
        /*0040*/ 	.word	0x00000510


	//   ....[6]....
        /*0044*/ 	.word	0x000005a0


	//   ....[7]....
        /*0048*/ 	.word	0x000005c0


	//----- nvinfo : EIATTR_COOP_GROUP_MASK_REGIDS
	.align		4
.L_22:
        /*004c*/ 	.byte	0x04, 0x29
        /*004e*/ 	.short	(.L_24 - .L_23)


	//   ....[0]....
.L_23:
        /*0050*/ 	.word	0xffffffff


	//   ....[1]....
        /*0054*/ 	.word	0xffffffff


	//   ....[2]....
        /*0058*/ 	.word	0xffffffff


	//   ....[3]....
        /*005c*/ 	.word	0xffffffff


	//   ....[4]....
        /*0060*/ 	.word	0xffffffff


	//   ....[5]....
        /*0064*/ 	.word	0xffffffff


	//----- nvinfo : EIATTR_COOP_GROUP_INSTR_OFFSETS
	.align		4
.L_24:
        /*0068*/ 	.byte	0x04, 0x28
        /*006a*/ 	.short	(.L_26 - .L_25)


	//   ....[0]....
.L_25:
        /*006c*/ 	.word	0x00000060


	//   ....[1]....
        /*0070*/ 	.word	0x00000070


	//   ....[2]....
        /*0074*/ 	.word	0x00000160


	//   ....[3]....
        /*0078*/ 	.word	0x00000310


	//   ....[4]....
        /*007c*/ 	.word	0x00000350


	//   ....[5]....
        /*0080*/ 	.word	0x00000390


	//----- nvinfo : EIATTR_REG_RECONFIG
	.align		4
.L_26:
        /*0084*/ 	.byte	0x01, 0x54
	.zero		2


	//----- nvinfo : EIATTR_MBARRIER_INSTR_OFFSETS
	.align		4
        /*0088*/ 	.byte	0x04, 0x39
        /*008a*/ 	.short	(.L_28 - .L_27)


	//   ....[0]....
.L_27:
        /*008c*/ 	.word	0x00000260
        /*0090*/ 	.word	0x000000ff
        /*0094*/ 	.word	0x00000000
        /*0098*/ 	.short	0x0100
        /*009a*/ 	.byte	0x08
	.zero		1


	//   ....[1]....
        /*009c*/ 	.word	0x00000270
        /*00a0*/ 	.word	0x000000ff
        /*00a4*/ 	.word	0x00000028
        /*00a8*/ 	.short	0x0100
        /*00aa*/ 	.byte	0x08
	.zero		1


	//   ....[2]....
        /*00ac*/ 	.word	0x00000280
        /*00b0*/ 	.word	0x000000ff
        /*00b4*/ 	.word	0x00000008
        /*00b8*/ 	.short	0x0100
        /*00ba*/ 	.byte	0x08
	.zero		1


	//   ....[3]....
        /*00bc*/ 	.word	0x00000290
        /*00c0*/ 	.word	0x000000ff
        /*00c4*/ 	.word	0x00000030
        /*00c8*/ 	.short	0x0100
        /*00ca*/ 	.byte	0x08
	.zero		1


	//   ....[4]....
        /*00cc*/ 	.word	0x000002a0
        /*00d0*/ 	.word	0x000000ff
        /*00d4*/ 	.word	0x00000010
        /*00d8*/ 	.short	0x0100
        /*00da*/ 	.byte	0x08
	.zero		1


	//   ....[5]....
        /*00dc*/ 	.word	0x000002b0
        /*00e0*/ 	.word	0x000000ff
        /*00e4*/ 	.word	0x00000038
        /*00e8*/ 	.short	0x0100
        /*00ea*/ 	.byte	0x08
	.zero		1


	//   ....[6]....
        /*00ec*/ 	.word	0x000002c0
        /*00f0*/ 	.word	0x000000ff
        /*00f4*/ 	.word	0x00000018
        /*00f8*/ 	.short	0x0100
        /*00fa*/ 	.byte	0x08
	.zero		1


	//   ....[7]....
        /*00fc*/ 	.word	0x000002d0
        /*0100*/ 	.word	0x000000ff
        /*0104*/ 	.word	0x00000040
        /*0108*/ 	.short	0x0100
        /*010a*/ 	.byte	0x08
	.zero		1


	//   ....[8]....
        /*010c*/ 	.word	0x000002e0
        /*0110*/ 	.word	0x000000ff
        /*0114*/ 	.word	0x00000020
        /*0118*/ 	.short	0x0100
        /*011a*/ 	.byte	0x08
	.zero		1


	//   ....[9]....
        /*011c*/ 	.word	0x000002f0
        /*0120*/ 	.word	0x000000ff
        /*0124*/ 	.word	0x00000048
        /*0128*/ 	.short	0x0100
        /*012a*/ 	.byte	0x08
	.zero		1


	//   ....[10]....
        /*012c*/ 	.word	0x00000600
        /*0130*/ 	.word	0x000000ff
        /*0134*/ 	.word	0x00000080
        /*0138*/ 	.short	0x0100
        /*013a*/ 	.byte	0x08
	.zero		1


	//   ....[11]....
        /*013c*/ 	.word	0x00000670
        /*0140*/ 	.word	0x000000ff
        /*0144*/ 	.word	0x00000088
        /*0148*/ 	.short	0x0100
        /*014a*/ 	.byte	0x08
	.zero		1


	//   ....[12]....
        /*014c*/ 	.word	0x00000690
        /*0150*/ 	.word	0x000000ff
        /*0154*/ 	.word	0x00000060
        /*0158*/ 	.short	0x0100
        /*015a*/ 	.byte	0x09
	.zero		1


	//   ....[13]....
        /*015c*/ 	.word	0x000006a0
        /*0160*/ 	.word	0x000000ff
        /*0164*/ 	.word	0x00000068
        /*0168*/ 	.short	0x0100
        /*016a*/ 	.byte	0x09
	.zero		1


	//   ....[14]....
        /*016c*/ 	.word	0x000006b0
        /*0170*/ 	.word	0x000000ff
        /*0174*/ 	.word	0x00000070
        /*0178*/ 	.short	0x0100
        /*017a*/ 	.byte	0x09
	.zero		1


	//   ....[15]....
        /*017c*/ 	.word	0x000006c0
        /*0180*/ 	.word	0x000000ff
        /*0184*/ 	.word	0x00000078
        /*0188*/ 	.short	0x0100
        /*018a*/ 	.byte	0x09
	.zero		1


	//   ....[16]....
        /*018c*/ 	.word	0x00001620
        /*0190*/ 	.word	0x000000ff
        /*0194*/ 	.word	0xfffffff8
        /*0198*/ 	.short	0x010a
        /*019a*/ 	.byte	0x10
	.zero		1


	//   ....[17]....
        /*019c*/ 	.word	0x000018f0
        /*01a0*/ 	.word	0x000000ff
        /*01a4*/ 	.word	0x00000000
        /*01a8*/ 	.short	0x010a
        /*01aa*/ 	.byte	0x08
	.zero		1


	//   ....[18]....
        /*01ac*/ 	.word	0x00001950
        /*01b0*/ 	.word	0x000000ff
        /*01b4*/ 	.word	0x00000000
        /*01b8*/ 	.short	0x010a
        /*01ba*/ 	.byte	0x08
	.zero		1


	//   ....[19]....
        /*01bc*/ 	.word	0x00001be0
        /*01c0*/ 	.word	0x000000ff
        /*01c4*/ 	.word	0x00000000
        /*01c8*/ 	.short	0x0101
        /*01ca*/ 	.byte	0x08
	.zero		1


	//   ....[20]....
        /*01cc*/ 	.word	0x00001d10
        /*01d0*/ 	.word	0x00000059
        /*01d4*/ 	.word	0x00000000
        /*01d8*/ 	.short	0x0101
        /*01da*/ 	.byte	0x18
	.zero		1


	//   ....[21]....
        /*01dc*/ 	.word	0x00001d50
        /*01e0*/ 	.word	0x000000ff
        /*01e4*/ 	.word	0x00000008
        /*01e8*/ 	.short	0x010a
        /*01ea*/ 	.byte	0x10
	.zero		1


	//   ....[22]....
        /*01ec*/ 	.word	0x000068f0
        /*01f0*/ 	.word	0x00000000
        /*01f4*/ 	.word	0x00000000
        /*01f8*/ 	.short	0x0101
        /*01fa*/ 	.byte	0x18
	.zero		1


	//   ....[23]....
        /*01fc*/ 	.word	0x000071b0
        /*0200*/ 	.word	0x00000012
        /*0204*/ 	.word	0x00000028
        /*0208*/ 	.short	0x010a
        /*020a*/ 	.byte	0x3f
	.zero		1


	//   ....[24]....
        /*020c*/ 	.word	0x00007660
        /*0210*/ 	.word	0x00000000
        /*0214*/ 	.word	0x00000088
        /*0218*/ 	.short	0x0101
        /*021a*/ 	.byte	0x3f
	.zero		1


	//   ....[25]....
        /*021c*/ 	.word	0x00007db0
        /*0220*/ 	.word	0x00000006
        /*0224*/ 	.word	0x00000000
        /*0228*/ 	.short	0x010a
        /*022a*/ 	.byte	0x3f
	.zero		1


	//   ....[26]....
        /*022c*/ 	.word	0x00007e30
        /*0230*/ 	.word	0x00000007
        /*0234*/ 	.word	0x00000000
        /*0238*/ 	.short	0x010a
        /*023a*/ 	.byte	0x3f
	.zero		1


	//   ....[27]....
        /*023c*/ 	.word	0x00007ec0
        /*0240*/ 	.word	0x0000000a
        /*0244*/ 	.word	0x00000000
        /*0248*/ 	.short	0x010a
        /*024a*/ 	.byte	0x3f
	.zero		1


	//   ....[28]....
        /*024c*/ 	.word	0x00007f50
        /*0250*/ 	.word	0x0000000b
        /*0254*/ 	.word	0x00000000
        /*0258*/ 	.short	0x010a
        /*025a*/ 	.byte	0x3f
	.zero		1


	//   ....[29]....
        /*025c*/ 	.word	0x00007fe0
        /*0260*/ 	.word	0x00000003
        /*0264*/ 	.word	0x00000000
        /*0268*/ 	.short	0x010a
        /*026a*/ 	.byte	0x3f
	.zero		1


	//   ....[30]....
        /*026c*/ 	.word	0x00008050
        /*0270*/ 	.word	0x00000019
        /*0274*/ 	.word	0xfffffff8
        /*0278*/ 	.short	0x010a
        /*027a*/ 	.byte	0x3f
	.zero		1


	//   ....[31]....
        /*027c*/ 	.word	0x000080b0
        /*0280*/ 	.word	0x0000005a
        /*0284*/ 	.word	0x00000000
        /*0288*/ 	.short	0x010a
        /*028a*/ 	.byte	0x3f
	.zero		1


	//   ....[32]....
        /*028c*/ 	.word	0x00008110
        /*0290*/ 	.word	0x00000059
        /*0294*/ 	.word	0x00000008
        /*0298*/ 	.short	0x010a
        /*029a*/ 	.byte	0x3f
	.zero		1


	//   ....[33]....
        /*029c*/ 	.word	0x000081e0
        /*02a0*/ 	.word	0x00000012
        /*02a4*/ 	.word	0x00000028
        /*02a8*/ 	.short	0x010a
        /*02aa*/ 	.byte	0x3f
	.zero		1


	//   ....[34]....
        /*02ac*/ 	.word	0x000082c0
        /*02b0*/ 	.word	0x00000006
        /*02b4*/ 	.word	0x00000000
        /*02b8*/ 	.short	0x010a
        /*02ba*/ 	.byte	0x3f
	.zero		1


	//   ....[35]....
        /*02bc*/ 	.word	0x00008310
        /*02c0*/ 	.word	0x00000007
        /*02c4*/ 	.word	0x00000000
        /*02c8*/ 	.short	0x010a
        /*02ca*/ 	.byte	0x3f
	.zero		1


	//   ....[36]....
        /*02cc*/ 	.word	0x00008360
        /*02d0*/ 	.word	0x0000000a
        /*02d4*/ 	.word	0x00000000
        /*02d8*/ 	.short	0x010a
        /*02da*/ 	.byte	0x3f
	.zero		1


	//   ....[37]....
        /*02dc*/ 	.word	0x000083b0
        /*02e0*/ 	.word	0x0000000b
        /*02e4*/ 	.word	0x00000000
        /*02e8*/ 	.short	0x010a
        /*02ea*/ 	.byte	0x3f
	.zero		1


	//----- nvinfo : EIATTR_NUM_MBARRIERS
	.align		4
.L_28:
        /*02ec*/ 	.byte	0x03, 0x38
        /*02ee*/ 	.short	0x0010


	//----- nvinfo : EIATTR_EXIT_INSTR_OFFSETS
	.align		4
        /*02f0*/ 	.byte	0x04, 0x1c
        /*02f2*/ 	.short	(.L_30 - .L_29)


	//   ....[0]....
.L_29:
        /*02f4*/ 	.word	0x000011a0


	//   ....[1]....
        /*02f8*/ 	.word	0x00001200


	//   ....[2]....
        /*02fc*/ 	.word	0x00006ec0


	//   ....[3]....
        /*0300*/ 	.word	0x00006ef0


	//   ....[4]....
        /*0304*/ 	.word	0x00008030


	//----- nvinfo : EIATTR_MAX_THREADS
	.align		4
.L_30:
        /*0308*/ 	.byte	0x04, 0x05
        /*030a*/ 	.short	(.L_32 - .L_31)
.L_31:
        /*030c*/ 	.word	0x00000180
        /*0310*/ 	.word	0x00000001
        /*0314*/ 	.word	0x00000001


	//----- nvinfo : EIATTR_CRS_STACK_SIZE
	.align		4
.L_32:
        /*0318*/ 	.byte	0x04, 0x1e
        /*031a*/ 	.short	(.L_34 - .L_33)
.L_33:
        /*031c*/ 	.word	0x00000000


	//----- nvinfo : EIATTR_CBANK_PARAM_SIZE
	.align		4
.L_34:
        /*0320*/ 	.byte	0x03, 0x19
        /*0322*/ 	.short	0x0570


	//----- nvinfo : EIATTR_PARAM_CBANK
	.align		4
        /*0324*/ 	.byte	0x04, 0x0a
        /*0326*/ 	.short	(.L_36 - .L_35)
	.align		4
.L_35:
        /*0328*/ 	.word	index@(.nv.constant0._ZN7cutlass13device_kernelINS_4gemm6kernel13GemmUniversalIN4cute5tupleIJiiiiEEENS1_10collective13CollectiveMmaINS1_40MainloopSm90TmaGmmaWarpSpecializedSparseILi5ENS5_IJNS4_1CILi1EEESB_SB_EEENS1_32KernelTmaWarpSpecializedPingpongEEENS5_IJNSA_ILi64EEENSA_ILi128EEESG_EEENS_10bfloat16_tENS5_IJNS4_6LayoutINS5_IJiNS5_IJNSA_ILi2EEEiEEEiEEENS5_IJlNS5_IJSB_SK_EEElEEEEENSJ_INS5_IJNS5_IJNS5_IJNSA_ILi8EEESK_NSA_ILi4EEEEEEiEEENS5_IJNS5_IJNSA_ILi16EEESK_SR_EEEiEEEiEEENS5_IJNS5_IJNS5_IJSG_SU_NSA_ILi2048EEEEEENSA_ILi8192EEEEEENS5_IJNS5_IJSB_NSA_ILi1024EEENSA_ILi32EEEEEElEEElEEEEEEEESI_NS5_IJlSB_lEEENS4_8TiledMMAINS4_8MMA_AtomIJNS4_4SM904GMMA6SPARSE29GMMA_64x128x32_F32BF16BF16_SSILNS1D_5MajorE0ELS1G_0ELNS1D_7ScaleInE1ELS1H_1ELNS1D_9SparseSelE0EEEEEENSJ_ISC_NS5_IJNSA_ILi0EEES1L_S1L_EEEEENS5_IJNS4_10UnderscoreES1O_S1O_EEEEENS4_13SM90_TMA_LOADENS4_14ComposedLayoutINS4_7SwizzleILi3ELi4ELi3EEENS4_25smem_sparse_ptr_flag_bitsILi2ELi16EEENSJ_INS5_IJNS5_IJSB_SQ_EEENS5_IJSK_SF_EEEEEENS5_IJNS5_IJS1L_SG_EEESN_EEEEEEEvNS4_8identityES1R_NS1S_IS1U_NS4_18smem_ptr_flag_bitsILi16EEENSJ_INS5_IJSQ_SF_EEENS5_IJSF_SB_EEEEEEEvS24_EENS_8epilogue10collective6detail29Sm90TmaWarpSpecializedAdapterINS2D_15DefaultEpilogueIfNS5_IJSB_llEEES2H_NS2C_6thread17LinearCombinationIfLi1EffLNS2I_9ScaleType4KindE0ELNS_15FloatRoundStyleE2EfEENS1_15EpilogueDefaultEEEEEvvEEEEvNT_6ParamsE)
        /*032c*/ 	.short	0x0210
        /*032e*/ 	.short	0x0570


	//----- nvinfo : EIATTR_SW_WAR
	.align		4
.L_36:
        /*0330*/ 	.byte	0x04, 0x36
        /*0332*/ 	.short	(.L_38 - .L_37)
.L_37:
        /*0334*/ 	.word	0x00000008
.L_38:


//--------------------- .nv.callgraph             --------------------------
	.section	.nv.callgraph,"",@"SHT_CUDA_CALLGRAPH"
	.align	4
	.sectionentsize	8
	.align		4
        /*0000*/ 	.word	0x00000000
	.align		4
        /*0004*/ 	.word	0xffffffff
	.align		4
        /*0008*/ 	.word	0x00000000
	.align		4
        /*000c*/ 	.word	0xfffffffe
	.align		4
        /*0010*/ 	.word	0x00000000
	.align		4
        /*0014*/ 	.word	0xfffffffd
	.align		4
        /*0018*/ 	.word	0x00000000
	.align		4
        /*001c*/ 	.word	0xfffffffc


//--------------------- .nv.constant4             --------------------------
	.section	.nv.constant4,"a",@progbits
	.align	8
	.align		8
.nv.constant4:
        /*0000*/ 	.dword	_ZN39_INTERNAL_98889b84_4_k_cu_64bfc0d6_26134cuda3std3__45__cpo5beginE
	.align		8
        /*0008*/ 	.dword	_ZN39_INTERNAL_98889b84_4_k_cu_64bfc0d6_26134cuda3std3__45__cpo3endE
	.align		8
        /*0010*/ 	.dword	_ZN39_INTERNAL_98889b84_4_k_cu_64bfc0d6_26134cuda3std3__45__cpo6cbeginE
	.align		8
        /*0018*/ 	.dword	_ZN39_INTERNAL_98889b84_4_k_cu_64bfc0d6_26134cuda3std3__45__cpo4cendE
	.align		8
        /*0020*/ 	.dword	_ZN39_INTERNAL_98889b84_4_k_cu_64bfc0d6_26134cuda3std3__441_GLOBAL__N__98889b84_4_k_cu_64bfc0d6_26136ignoreE
	.align		8
        /*0028*/ 	.dword	_ZN39_INTERNAL_98889b84_4_k_cu_64bfc0d6_26134cuda3std3__419piecewise_constructE
	.align		8
        /*0030*/ 	.dword	_ZN39_INTERNAL_98889b84_4_k_cu_64bfc0d6_26134cuda3std3__48in_placeE
	.align		8
        /*0038*/ 	.dword	_ZN39_INTERNAL_98889b84_4_k_cu_64bfc0d6_26134cuda3std6ranges3__45__cpo4swapE
	.align		8
        /*0040*/ 	.dword	_ZN39_INTERNAL_98889b84_4_k_cu_64bfc0d6_26134cuda3std6ranges3__45__cpo9iter_moveE
	.align		8
        /*0048*/ 	.dword	_ZN39_INTERNAL_98889b84_4_k_cu_64bfc0d6_26134cute7productE
	.align		8
        /*0050*/ 	.dword	_ZN39_INTERNAL_98889b84_4_k_cu_64bfc0d6_26134cute1_E


//--------------------- .text._ZN7cutlass13device_kernelINS_4gemm6kernel13GemmUniversalIN4cute5tupleIJiiiiEEENS1_10collective13CollectiveMmaINS1_40MainloopSm90TmaGmmaWarpSpecializedSparseILi5ENS5_IJNS4_1CILi1EEESB_SB_EEENS1_32KernelTmaWarpSpecializedPingpongEEENS5_IJNSA_ILi64EEENSA_ILi128EEESG_EEENS_10bfloat16_tENS5_IJNS4_6LayoutINS5_IJiNS5_IJNSA_ILi2EEEiEEEiEEENS5_IJlNS5_IJSB_SK_EEElEEEEENSJ_INS5_IJNS5_IJNS5_IJNSA_ILi8EEESK_NSA_ILi4EEEEEEiEEENS5_IJNS5_IJNSA_ILi16EEESK_SR_EEEiEEEiEEENS5_IJNS5_IJNS5_IJSG_SU_NSA_ILi2048EEEEEENSA_ILi8192EEEEEENS5_IJNS5_IJSB_NSA_ILi1024EEENSA_ILi32EEEEEElEEElEEEEEEEESI_NS5_IJlSB_lEEENS4_8TiledMMAINS4_8MMA_AtomIJNS4_4SM904GMMA6SPARSE29GMMA_64x128x32_F32BF16BF16_SSILNS1D_5MajorE0ELS1G_0ELNS1D_7ScaleInE1ELS1H_1ELNS1D_9SparseSelE0EEEEEENSJ_ISC_NS5_IJNSA_ILi0EEES1L_S1L_EEEEENS5_IJNS4_10UnderscoreES1O_S1O_EEEEENS4_13SM90_TMA_LOADENS4_14ComposedLayoutINS4_7SwizzleILi3ELi4ELi3EEENS4_25smem_sparse_ptr_flag_bitsILi2ELi16EEENSJ_INS5_IJNS5_IJSB_SQ_EEENS5_IJSK_SF_EEEEEENS5_IJNS5_IJS1L_SG_EEESN_EEEEEEEvNS4_8identityES1R_NS1S_IS1U_NS4_18smem_ptr_flag_bitsILi16EEENSJ_INS5_IJSQ_SF_EEENS5_IJSF_SB_EEEEEEEvS24_EENS_8epilogue10collective6detail29Sm90TmaWarpSpecializedAdapterINS2D_15DefaultEpilogueIfNS5_IJSB_llEEES2H_NS2C_6thread17LinearCombinationIfLi1EffLNS2I_9ScaleType4KindE0ELNS_15FloatRoundStyleE2EfEENS1_15EpilogueDefaultEEEEEvvEEEEvNT_6ParamsE --------------------------
	.section	.text._ZN7cutlass13device_kernelINS_4gemm6kernel13GemmUniversalIN4cute5tupleIJiiiiEEENS1_10collective13CollectiveMmaINS1_40MainloopSm90TmaGmmaWarpSpecializedSparseILi5ENS5_IJNS4_1CILi1EEESB_SB_EEENS1_32KernelTmaWarpSpecializedPingpongEEENS5_IJNSA_ILi64EEENSA_ILi128EEESG_EEENS_10bfloat16_tENS5_IJNS4_6LayoutINS5_IJiNS5_IJNSA_ILi2EEEiEEEiEEENS5_IJlNS5_IJSB_SK_EEElEEEEENSJ_INS5_IJNS5_IJNS5_IJNSA_ILi8EEESK_NSA_ILi4EEEEEEiEEENS5_IJNS5_IJNSA_ILi16EEESK_SR_EEEiEEEiEEENS5_IJNS5_IJNS5_IJSG_SU_NSA_ILi2048EEEEEENSA_ILi8192EEEEEENS5_IJNS5_IJSB_NSA_ILi1024EEENSA_ILi32EEEEEElEEElEEEEEEEESI_NS5_IJlSB_lEEENS4_8TiledMMAINS4_8MMA_AtomIJNS4_4SM904GMMA6SPARSE29GMMA_64x128x32_F32BF16BF16_SSILNS1D_5MajorE0ELS1G_0ELNS1D_7ScaleInE1ELS1H_1ELNS1D_9SparseSelE0EEEEEENSJ_ISC_NS5_IJNSA_ILi0EEES1L_S1L_EEEEENS5_IJNS4_10UnderscoreES1O_S1O_EEEEENS4_13SM90_TMA_LOADENS4_14ComposedLayoutINS4_7SwizzleILi3ELi4ELi3EEENS4_25smem_sparse_ptr_flag_bitsILi2ELi16EEENSJ_INS5_IJNS5_IJSB_SQ_EEENS5_IJSK_SF_EEEEEENS5_IJNS5_IJS1L_SG_EEESN_EEEEEEEvNS4_8identityES1R_NS1S_IS1U_NS4_18smem_ptr_flag_bitsILi16EEENSJ_INS5_IJSQ_SF_EEENS5_IJSF_SB_EEEEEEEvS24_EENS_8epilogue10collective6detail29Sm90TmaWarpSpecializedAdapterINS2D_15DefaultEpilogueIfNS5_IJSB_llEEES2H_NS2C_6thread17LinearCombinationIfLi1EffLNS2I_9ScaleType4KindE0ELNS_15FloatRoundStyleE2EfEENS1_15EpilogueDefaultEEEEEvvEEEEvNT_6ParamsE,"ax",@progbits
	.align	128
.text._ZN7cutlass13device_kernelINS_4gemm6kernel13GemmUniversalIN4cute5tupleIJiiiiEEENS1_10collective13CollectiveMmaINS1_40MainloopSm90TmaGmmaWarpSpecializedSparseILi5ENS5_IJNS4_1CILi1EEESB_SB_EEENS1_32KernelTmaWarpSpecializedPingpongEEENS5_IJNSA_ILi64EEENSA_ILi128EEESG_EEENS_10bfloat16_tENS5_IJNS4_6LayoutINS5_IJiNS5_IJNSA_ILi2EEEiEEEiEEENS5_IJlNS5_IJSB_SK_EEElEEEEENSJ_INS5_IJNS5_IJNS5_IJNSA_ILi8EEESK_NSA_ILi4EEEEEEiEEENS5_IJNS5_IJNSA_ILi16EEESK_SR_EEEiEEEiEEENS5_IJNS5_IJNS5_IJSG_SU_NSA_ILi2048EEEEEENSA_ILi8192EEEEEENS5_IJNS5_IJSB_NSA_ILi1024EEENSA_ILi32EEEEEElEEElEEEEEEEESI_NS5_IJlSB_lEEENS4_8TiledMMAINS4_8MMA_AtomIJNS4_4SM904GMMA6SPARSE29GMMA_64x128x32_F32BF16BF16_SSILNS1D_5MajorE0ELS1G_0ELNS1D_7ScaleInE1ELS1H_1ELNS1D_9SparseSelE0EEEEEENSJ_ISC_NS5_IJNSA_ILi0EEES1L_S1L_EEEEENS5_IJNS4_10UnderscoreES1O_S1O_EEEEENS4_13SM90_TMA_LOADENS4_14ComposedLayoutINS4_7SwizzleILi3ELi4ELi3EEENS4_25smem_sparse_ptr_flag_bitsILi2ELi16EEENSJ_INS5_IJNS5_IJSB_SQ_EEENS5_IJSK_SF_EEEEEENS5_IJNS5_IJS1L_SG_EEESN_EEEEEEEvNS4_8identityES1R_NS1S_IS1U_NS4_18smem_ptr_flag_bitsILi16EEENSJ_INS5_IJSQ_SF_EEENS5_IJSF_SB_EEEEEEEvS24_EENS_8epilogue10collective6detail29Sm90TmaWarpSpecializedAdapterINS2D_15DefaultEpilogueIfNS5_IJSB_llEEES2H_NS2C_6thread17LinearCombinationIfLi1EffLNS2I_9ScaleType4KindE0ELNS_15FloatRoundStyleE2EfEENS1_15EpilogueDefaultEEEEEvvEEEEvNT_6ParamsE:
        .type           _ZN7cutlass13device_kernelINS_4gemm6kernel13GemmUniversalIN4cute5tupleIJiiiiEEENS1_10collective13CollectiveMmaINS1_40MainloopSm90TmaGmmaWarpSpecializedSparseILi5ENS5_IJNS4_1CILi1EEESB_SB_EEENS1_32KernelTmaWarpSpecializedPingpongEEENS5_IJNSA_ILi64EEENSA_ILi128EEESG_EEENS_10bfloat16_tENS5_IJNS4_6LayoutINS5_IJiNS5_IJNSA_ILi2EEEiEEEiEEENS5_IJlNS5_IJSB_SK_EEElEEEEENSJ_INS5_IJNS5_IJNS5_IJNSA_ILi8EEESK_NSA_ILi4EEEEEEiEEENS5_IJNS5_IJNSA_ILi16EEESK_SR_EEEiEEEiEEENS5_IJNS5_IJNS5_IJSG_SU_NSA_ILi2048EEEEEENSA_ILi8192EEEEEENS5_IJNS5_IJSB_NSA_ILi1024EEENSA_ILi32EEEEEElEEElEEEEEEEESI_NS5_IJlSB_lEEENS4_8TiledMMAINS4_8MMA_AtomIJNS4_4SM904GMMA6SPARSE29GMMA_64x128x32_F32BF16BF16_SSILNS1D_5MajorE0ELS1G_0ELNS1D_7ScaleInE1ELS1H_1ELNS1D_9SparseSelE0EEEEEENSJ_ISC_NS5_IJNSA_ILi0EEES1L_S1L_EEEEENS5_IJNS4_10UnderscoreES1O_S1O_EEEEENS4_13SM90_TMA_LOADENS4_14ComposedLayoutINS4_7SwizzleILi3ELi4ELi3EEENS4_25smem_sparse_ptr_flag_bitsILi2ELi16EEENSJ_INS5_IJNS5_IJSB_SQ_EEENS5_IJSK_SF_EEEEEENS5_IJNS5_IJS1L_SG_EEESN_EEEEEEEvNS4_8identityES1R_NS1S_IS1U_NS4_18smem_ptr_flag_bitsILi16EEENSJ_INS5_IJSQ_SF_EEENS5_IJSF_SB_EEEEEEEvS24_EENS_8epilogue10collective6detail29Sm90TmaWarpSpecializedAdapterINS2D_15DefaultEpilogueIfNS5_IJSB_llEEES2H_NS2C_6thread17LinearCombinationIfLi1EffLNS2I_9ScaleType4KindE0ELNS_15FloatRoundStyleE2EfEENS1_15EpilogueDefaultEEEEEvvEEEEvNT_6ParamsE,@function
        .size           _ZN7cutlass13device_kernelINS_4gemm6kernel13GemmUniversalIN4cute5tupleIJiiiiEEENS1_10collective13CollectiveMmaINS1_40MainloopSm90TmaGmmaWarpSpecializedSparseILi5ENS5_IJNS4_1CILi1EEESB_SB_EEENS1_32KernelTmaWarpSpecializedPingpongEEENS5_IJNSA_ILi64EEENSA_ILi128EEESG_EEENS_10bfloat16_tENS5_IJNS4_6LayoutINS5_IJiNS5_IJNSA_ILi2EEEiEEEiEEENS5_IJlNS5_IJSB_SK_EEElEEEEENSJ_INS5_IJNS5_IJNS5_IJNSA_ILi8EEESK_NSA_ILi4EEEEEEiEEENS5_IJNS5_IJNSA_ILi16EEESK_SR_EEEiEEEiEEENS5_IJNS5_IJNS5_IJSG_SU_NSA_ILi2048EEEEEENSA_ILi8192EEEEEENS5_IJNS5_IJSB_NSA_ILi1024EEENSA_ILi32EEEEEElEEElEEEEEEEESI_NS5_IJlSB_lEEENS4_8TiledMMAINS4_8MMA_AtomIJNS4_4SM904GMMA6SPARSE29GMMA_64x128x32_F32BF16BF16_SSILNS1D_5MajorE0ELS1G_0ELNS1D_7ScaleInE1ELS1H_1ELNS1D_9SparseSelE0EEEEEENSJ_ISC_NS5_IJNSA_ILi0EEES1L_S1L_EEEEENS5_IJNS4_10UnderscoreES1O_S1O_EEEEENS4_13SM90_TMA_LOADENS4_14ComposedLayoutINS4_7SwizzleILi3ELi4ELi3EEENS4_25smem_sparse_ptr_flag_bitsILi2ELi16EEENSJ_INS5_IJNS5_IJSB_SQ_EEENS5_IJSK_SF_EEEEEENS5_IJNS5_IJS1L_SG_EEESN_EEEEEEEvNS4_8identityES1R_NS1S_IS1U_NS4_18smem_ptr_flag_bitsILi16EEENSJ_INS5_IJSQ_SF_EEENS5_IJSF_SB_EEEEEEEvS24_EENS_8epilogue10collective6detail29Sm90TmaWarpSpecializedAdapterINS2D_15DefaultEpilogueIfNS5_IJSB_llEEES2H_NS2C_6thread17LinearCombinationIfLi1EffLNS2I_9ScaleType4KindE0ELNS_15FloatRoundStyleE2EfEENS1_15EpilogueDefaultEEEEEvvEEEEvNT_6ParamsE,(.L_x_194 - _ZN7cutlass13device_kernelINS_4gemm6kernel13GemmUniversalIN4cute5tupleIJiiiiEEENS1_10collective13CollectiveMmaINS1_40MainloopSm90TmaGmmaWarpSpecializedSparseILi5ENS5_IJNS4_1CILi1EEESB_SB_EEENS1_32KernelTmaWarpSpecializedPingpongEEENS5_IJNSA_ILi64EEENSA_ILi128EEESG_EEENS_10bfloat16_tENS5_IJNS4_6LayoutINS5_IJiNS5_IJNSA_ILi2EEEiEEEiEEENS5_IJlNS5_IJSB_SK_EEElEEEEENSJ_INS5_IJNS5_IJNS5_IJNSA_ILi8EEESK_NSA_ILi4EEEEEEiEEENS5_IJNS5_IJNSA_ILi16EEESK_SR_EEEiEEEiEEENS5_IJNS5_IJNS5_IJSG_SU_NSA_ILi2048EEEEEENSA_ILi8192EEEEEENS5_IJNS5_IJSB_NSA_ILi1024EEENSA_ILi32EEEEEElEEElEEEEEEEESI_NS5_IJlSB_lEEENS4_8TiledMMAINS4_8MMA_AtomIJNS4_4SM904GMMA6SPARSE29GMMA_64x128x32_F32BF16BF16_SSILNS1D_5MajorE0ELS1G_0ELNS1D_7ScaleInE1ELS1H_1ELNS1D_9SparseSelE0EEEEEENSJ_ISC_NS5_IJNSA_ILi0EEES1L_S1L_EEEEENS5_IJNS4_10UnderscoreES1O_S1O_EEEEENS4_13SM90_TMA_LOADENS4_14ComposedLayoutINS4_7SwizzleILi3ELi4ELi3EEENS4_25smem_sparse_ptr_flag_bitsILi2ELi16EEENSJ_INS5_IJNS5_IJSB_SQ_EEENS5_IJSK_SF_EEEEEENS5_IJNS5_IJS1L_SG_EEESN_EEEEEEEvNS4_8identityES1R_NS1S_IS1U_NS4_18smem_ptr_flag_bitsILi16EEENSJ_INS5_IJSQ_SF_EEENS5_IJSF_SB_EEEEEEEvS24_EENS_8epilogue10collective6detail29Sm90TmaWarpSpecializedAdapterINS2D_15DefaultEpilogueIfNS5_IJSB_llEEES2H_NS2C_6thread17LinearCombinationIfLi1EffLNS2I_9ScaleType4KindE0ELNS_15FloatRoundStyleE2EfEENS1_15EpilogueDefaultEEEEEvvEEEEvNT_6ParamsE)
        .other          _ZN7cutlass13device_kernelINS_4gemm6kernel13GemmUniversalIN4cute5tupleIJiiiiEEENS1_10collective13CollectiveMmaINS1_40MainloopSm90TmaGmmaWarpSpecializedSparseILi5ENS5_IJNS4_1CILi1EEESB_SB_EEENS1_32KernelTmaWarpSpecializedPingpongEEENS5_IJNSA_ILi64EEENSA_ILi128EEESG_EEENS_10bfloat16_tENS5_IJNS4_6LayoutINS5_IJiNS5_IJNSA_ILi2EEEiEEEiEEENS5_IJlNS5_IJSB_SK_EEElEEEEENSJ_INS5_IJNS5_IJNS5_IJNSA_ILi8EEESK_NSA_ILi4EEEEEEiEEENS5_IJNS5_IJNSA_ILi16EEESK_SR_EEEiEEEiEEENS5_IJNS5_IJNS5_IJSG_SU_NSA_ILi2048EEEEEENSA_ILi8192EEEEEENS5_IJNS5_IJSB_NSA_ILi1024EEENSA_ILi32EEEEEElEEElEEEEEEEESI_NS5_IJlSB_lEEENS4_8TiledMMAINS4_8MMA_AtomIJNS4_4SM904GMMA6SPARSE29GMMA_64x128x32_F32BF16BF16_SSILNS1D_5MajorE0ELS1G_0ELNS1D_7ScaleInE1ELS1H_1ELNS1D_9SparseSelE0EEEEEENSJ_ISC_NS5_IJNSA_ILi0EEES1L_S1L_EEEEENS5_IJNS4_10UnderscoreES1O_S1O_EEEEENS4_13SM90_TMA_LOADENS4_14ComposedLayoutINS4_7SwizzleILi3ELi4ELi3EEENS4_25smem_sparse_ptr_flag_bitsILi2ELi16EEENSJ_INS5_IJNS5_IJSB_SQ_EEENS5_IJSK_SF_EEEEEENS5_IJNS5_IJS1L_SG_EEESN_EEEEEEEvNS4_8identityES1R_NS1S_IS1U_NS4_18smem_ptr_flag_bitsILi16EEENSJ_INS5_IJSQ_SF_EEENS5_IJSF_SB_EEEEEEEvS24_EENS_8epilogue10collective6detail29Sm90TmaWarpSpecializedAdapterINS2D_15DefaultEpilogueIfNS5_IJSB_llEEES2H_NS2C_6thread17LinearCombinationIfLi1EffLNS2I_9ScaleType4KindE0ELNS_15FloatRoundStyleE2EfEENS1_15EpilogueDefaultEEEEEvvEEEEvNT_6ParamsE,@"STO_CUDA_ENTRY STV_DEFAULT"
_ZN7cutlass13device_kernelINS_4gemm6kernel13GemmUniversalIN4cute5tupleIJiiiiEEENS1_10collective13CollectiveMmaINS1_40MainloopSm90TmaGmmaWarpSpecializedSparseILi5ENS5_IJNS4_1CILi1EEESB_SB_EEENS1_32KernelTmaWarpSpecializedPingpongEEENS5_IJNSA_ILi64EEENSA_ILi128EEESG_EEENS_10bfloat16_tENS5_IJNS4_6LayoutINS5_IJiNS5_IJNSA_ILi2EEEiEEEiEEENS5_IJlNS5_IJSB_SK_EEElEEEEENSJ_INS5_IJNS5_IJNS5_IJNSA_ILi8EEESK_NSA_ILi4EEEEEEiEEENS5_IJNS5_IJNSA_ILi16EEESK_SR_EEEiEEEiEEENS5_IJNS5_IJNS5_IJSG_SU_NSA_ILi2048EEEEEENSA_ILi8192EEEEEENS5_IJNS5_IJSB_NSA_ILi1024EEENSA_ILi32EEEEEElEEElEEEEEEEESI_NS5_IJlSB_lEEENS4_8TiledMMAINS4_8MMA_AtomIJNS4_4SM904GMMA6SPARSE29GMMA_64x128x32_F32BF16BF16_SSILNS1D_5MajorE0ELS1G_0ELNS1D_7ScaleInE1ELS1H_1ELNS1D_9SparseSelE0EEEEEENSJ_ISC_NS5_IJNSA_ILi0EEES1L_S1L_EEEEENS5_IJNS4_10UnderscoreES1O_S1O_EEEEENS4_13SM90_TMA_LOADENS4_14ComposedLayoutINS4_7SwizzleILi3ELi4ELi3EEENS4_25smem_sparse_ptr_flag_bitsILi2ELi16EEENSJ_INS5_IJNS5_IJSB_SQ_EEENS5_IJSK_SF_EEEEEENS5_IJNS5_IJS1L_SG_EEESN_EEEEEEEvNS4_8identityES1R_NS1S_IS1U_NS4_18smem_ptr_flag_bitsILi16EEENSJ_INS5_IJSQ_SF_EEENS5_IJSF_SB_EEEEEEEvS24_EENS_8epilogue10collective6detail29Sm90TmaWarpSpecializedAdapterINS2D_15DefaultEpilogueIfNS5_IJSB_llEEES2H_NS2C_6thread17LinearCombinationIfLi1EffLNS2I_9ScaleType4KindE0ELNS_15FloatRoundStyleE2EfEENS1_15EpilogueDefaultEEEEEvvEEEEvNT_6ParamsE:
[----:B------:R-:W-:Y:S01]  /*0000*/  LDC R1, c[0x0][0x28] ;  /* 0x00000a00ff017b82 */ /* 0x000fe20000000800 */
[----:B------:R-:W0:Y:S01]  /*0010*/  S2R R10, SR_TID.X ;  /* 0x00000000000a7919 */ /* 0x000e220000002100 */
[----:B------:R-:W-:Y:S01]  /*0020*/  ELECT P0, URZ, PT ;  /* 0x00000000003f782f */ /* 0x000fe20003800000 */
[----:B------:R-:W-:Y:S01]  /*0030*/  BSSY B0, `(.L_x_0) ;  /* 0x0000012000007945 */ /* 0x000fe20003800000 */
[--C-:B0-----:R-:W-:Y:S02]  /*0040*/  SHF.R.U32.HI R0, RZ, 0x5, R10.reuse ;  /* 0x00000005ff007819 */ /* 0x101fe4000001160a */
[----:B------:R-:W-:-:S03]  /*0050*/  SHF.R.U32.HI R4, RZ, 0x7, R10 ;  /* 0x00000007ff047819 */ /* 0x000fc6000001160a */
[----:B------:R-:W0:Y:S04]  /*0060*/  SHFL.IDX PT, R2, R0, RZ, 0x1f ;  /* 0x00001fff00027589 */ /* 0x000e2800000e0000 */
[----:B------:R1:W2:Y:S01]  /*0070*/  SHFL.IDX PT, R5, R4, RZ, 0x1f ;  /* 0x00001fff04057589 */ /* 0x0002a200000e0000 */
[----:B0-----:R-:W-:-:S13]  /*0080*/  ISETP.NE.OR P0, PT, R2, RZ, !P0 ;  /* 0x000000ff0200720c */ /* 0x001fda0004705670 */
[----:B-12---:R-:W-:Y:S05]  /*0090*/  @P0 BRA `(.L_x_1) ;  /* 0x00000000002c0947 */ /* 0x006fea0003800000 */
[----:B------:R-:W-:Y:S02]  /*00a0*/  ULDC.64 UR4, c[0x0][0x198] ;  /* 0x0000660000047ab9 */ /* 0x000fe40000000a00 */
[----:B------:R-:W-:Y:S02]  /*00b0*/  UIADD3 UR6, UP0, UR4, 0xf0, URZ ;  /* 0x000000f004067890 */ /* 0x000fe4000ff1e03f */
[----:B------:R-:W-:Y:S02]  /*00c0*/  UIADD3 UR8, UP1, UR4, 0x1f0, URZ ;  /* 0x000001f004087890 */ /* 0x000fe4000ff3e03f */
[----:B------:R-:W-:Y:S02]  /*00d0*/  UIADD3 UR4, UP2, UR4, 0x2f0, URZ ;  /* 0x000002f004047890 */ /* 0x000fe4000ff5e03f */
[----:B------:R-:W-:Y:S02]  /*00e0*/  UIADD3.X UR7, URZ, UR5, URZ, UP0, !UPT ;  /* 0x000000053f077290 */ /* 0x000fe400087fe43f */
[----:B------:R-:W-:-:S02]  /*00f0*/  UIADD3.X UR9, URZ, UR5, URZ, UP1, !UPT ;  /* 0x000000053f097290 */ /* 0x000fc40008ffe43f */
[----:B------:R-:W-:-:S05]  /*0100*/  UIADD3.X UR5, URZ, UR5, URZ, UP2, !UPT ;  /* 0x000000053f057290 */ /* 0x000fca00097fe43f */
[----:B------:R0:W-:Y:S02]  /*0110*/  UTMACCTL.PF [UR6] ;  /* 0x00000000060079b9 */ /* 0x0001e40008040000 */
[----:B------:R0:W-:Y:S02]  /*0120*/  UTMACCTL.PF [UR8] ;  /* 0x00000000080079b9 */ /* 0x0001e40008040000 */
[----:B------:R0:W-:Y:S02]  /*0130*/  UTMACCTL.PF [UR4] ;  /* 0x00000000040079b9 */ /* 0x0001e40008040000 */
[----:B0-----:R-:W-:Y:S01]  /*0140*/  NOP ;  /* 0x0000000000007918 */ /* 0x001fe20000000000 */
.L_x_1:
[----:B------:R-:W-:Y:S05]  /*0150*/  BSYNC B0 ;  /* 0x0000000000007941 */ /* 0x000fea0003800000 */
.L_x_0:
[----:B------:R-:W0:Y:S02]  /*0160*/  SHFL.IDX PT, R3, R0, RZ, 0x1f ;  /* 0x00001fff00037589 */ /* 0x000e2400000e0000 */
[----:B0-----:R-:W-:-:S13]  /*0170*/  ISETP.NE.AND P0, PT, R3, RZ, PT ;  /* 0x000000ff0300720c */ /* 0x001fda0003f05270 */
[----:B------:R-:W-:Y:S05]  /*0180*/  @P0 BRA `(.L_x_2) ;  /* 0x0000000000600947 */ /* 0x000fea0003800000 */
[----:B------:R-:W0:Y:S01]  /*0190*/  S2UR UR8, SR_CgaCtaId ;  /* 0x00000000000879c3 */ /* 0x000e220000008800 */
[----:B------:R-:W-:Y:S01]  /*01a0*/  UMOV UR4, 0x400 ;  /* 0x0000040000047882 */ /* 0x000fe20000000000 */
[----:B------:R-:W-:Y:S01]  /*01b0*/  UMOV UR5, 0x1 ;  /* 0x0000000100057882 */ /* 0x000fe20000000000 */
[----:B------:R-:W-:Y:S01]  /*01c0*/  UMOV UR6, 0x80 ;  /* 0x0000008000067882 */ /* 0x000fe20000000000 */
[----:B------:R-:W-:Y:S01]  /*01d0*/  ELECT P0, URZ, PT ;  /* 0x00000000003f782f */ /* 0x000fe20003800000 */
[----:B------:R-:W-:-:S04]  /*01e0*/  UIADD3 UR6, -UR6, 0x100000, URZ ;  /* 0x0010000006067890 */ /* 0x000fc8000fffe13f */
[----:B------:R-:W-:Y:S02]  /*01f0*/  USHF.L.U32 UR7, UR6, 0xb, URZ ;  /* 0x0000000b06077899 */ /* 0x000fe4000800063f */
[----:B------:R-:W-:Y:S02]  /*0200*/  USHF.L.U32 UR6, UR6, 0x1, URZ ;  /* 0x0000000106067899 */ /* 0x000fe4000800063f */
[----:B0-----:R-:W-:Y:S02]  /*0210*/  ULEA UR8, UR8, UR4, 0x18 ;  /* 0x0000000408087291 */ /* 0x001fe4000f8ec03f */
[----:B------:R-:W-:-:S04]  /*0220*/  UIADD3 UR4, -UR5, 0x100000, URZ ;  /* 0x0010000005047890 */ /* 0x000fc8000fffe13f */
[----:B------:R-:W-:Y:S02]  /*0230*/  USHF.L.U32 UR5, UR4, 0xb, URZ ;  /* 0x0000000b04057899 */ /* 0x000fe4000800063f */
[----:B------:R-:W-:Y:S01]  /*0240*/  USHF.L.U32 UR4, UR4, 0x1, URZ ;  /* 0x0000000104047899 */ /* 0x000fe2000800063f */
[----:B------:R-:W0:Y:S11]  /*0250*/  FENCE.VIEW.ASYNC.S ;  /* 0x00000000000073c6 */ /* 0x000e360000000000 */
[----:B0-----:R0:W1:Y:S01]  /*0260*/  SYNCS.EXCH.64 URZ, [UR8], UR4 ;  /* 0x00000004083f75b2 */ /* 0x0010620008000100 */
[----:B------:R0:W2:Y:S01]  /*0270*/  SYNCS.EXCH.64 URZ, [UR8+0x28], UR6 ;  /* 0x00002806083f75b2 */ /* 0x0000a20008000100 */
[----:B------:R0:W3:Y:S01]  /*0280*/  SYNCS.EXCH.64 URZ, [UR8+0x8], UR4 ;  /* 0x00000804083f75b2 */ /* 0x0000e20008000100 */
[----:B------:R0:W4:Y:S01]  /*0290*/  SYNCS.EXCH.64 URZ, [UR8+0x30], UR6 ;  /* 0x00003006083f75b2 */ /* 0x0001220008000100 */
[----:B------:R0:W0:Y:S01]  /*02a0*/  SYNCS.EXCH.64 URZ, [UR8+0x10], UR4 ;  /* 0x00001004083f75b2 */ /* 0x0000220008000100 */
[----:B------:R0:W0:Y:S01]  /*02b0*/  SYNCS.EXCH.64 URZ, [UR8+0x38], UR6 ;  /* 0x00003806083f75b2 */ /* 0x0000220008000100 */
[----:B------:R0:W0:Y:S01]  /*02c0*/  SYNCS.EXCH.64 URZ, [UR8+0x18], UR4 ;  /* 0x00001804083f75b2 */ /* 0x0000220008000100 */
[----:B------:R0:W0:Y:S01]  /*02d0*/  SYNCS.EXCH.64 URZ, [UR8+0x40], UR6 ;  /* 0x00004006083f75b2 */ /* 0x0000220008000100 */
[----:B------:R0:W0:Y:S01]  /*02e0*/  SYNCS.EXCH.64 URZ, [UR8+0x20], UR4 ;  /* 0x00002004083f75b2 */ /* 0x0000220008000100 */
[----:B------:R0:W0:Y:S01]  /*02f0*/  SYNCS.EXCH.64 URZ, [UR8+0x48], UR6 ;  /* 0x00004806083f75b2 */ /* 0x0000220008000100 */
[----:B------:R-:W-:Y:S01]  /*0300*/  NOP ;  /* 0x0000000000007918 */ /* 0x000fe20000000000 */
.L_x_2:
[----:B------:R-:W5:Y:S01]  /*0310*/  SHFL.IDX PT, R6, R0, RZ, 0x1f ;  /* 0x00001fff00067589 */ /* 0x000f6200000e0000 */
[----:B------:R-:W-:Y:S01]  /*0320*/  ELECT P0, URZ, PT ;  /* 0x00000000003f782f */ /* 0x000fe20003800000 */
[----:B------:R-:W-:Y:S01]  /*0330*/  NOP ;  /* 0x0000000000007918 */ /* 0x000fe20000000000 */
[----:B------:R-:W-:Y:S01]  /*0340*/  ELECT P1, URZ, PT ;  /* 0x00000000003f782f */ /* 0x000fe20003820000 */
[----:B------:R-:W1:Y:S01]  /*0350*/  SHFL.IDX PT, R3, R0, RZ, 0x1f ;  /* 0x00001fff00037589 */ /* 0x000e6200000e0000 */
[----:B0-----:R-:W-:Y:S01]  /*0360*/  UMOV UR4, 0x20 ;  /* 0x0000002000047882 */ /* 0x001fe20000000000 */
[----:B------:R-:W-:Y:S01]  /*0370*/  UMOV UR11, 0x80 ;  /* 0x00000080000b7882 */ /* 0x000fe20000000000 */
[----:B------:R-:W-:Y:S01]  /*0380*/  NOP ;  /* 0x0000000000007918 */ /* 0x000fe20000000000 */
[----:B------:R-:W0:Y:S01]  /*0390*/  SHFL.IDX PT, R4, R4, RZ, 0x1f ;  /* 0x00001fff04047589 */ /* 0x000e2200000e0000 */
[C---:B------:R-:W-:Y:S01]  /*03a0*/  VIADD R33, R5.reuse, 0xffffffff ;  /* 0xffffffff05217836 */ /* 0x040fe20000000000 */
[----:B------:R-:W-:Y:S01]  /*03b0*/  ULDC.64 UR20, c[0x0][0x208] ;  /* 0x0000820000147ab9 */ /* 0x000fe20000000a00 */
[----:B------:R-:W-:-:S03]  /*03c0*/  ISETP.NE.AND P2, PT, R5, RZ, PT ;  /* 0x000000ff0500720c */ /* 0x000fc60003f45270 */
[----:B------:R-:W-:Y:S02]  /*03d0*/  ISETP.GE.U32.AND P3, PT, R33, 0x2, PT ;  /* 0x000000022100780c */ /* 0x000fe40003f66070 */
[----:B-----5:R-:W-:Y:S02]  /*03e0*/  ISETP.NE.OR P0, PT, R6, RZ, !P0 ;  /* 0x000000ff0600720c */ /* 0x020fe40004705670 */
[----:B-1----:R-:W-:Y:S02]  /*03f0*/  ISETP.NE.OR P1, PT, R3, RZ, !P1 ;  /* 0x000000ff0300720c */ /* 0x002fe40004f25670 */
[----:B------:R-:W-:Y:S02]  /*0400*/  SHF.R.S32.HI R3, RZ, 0x1f, R2 ;  /* 0x0000001fff037819 */ /* 0x000fe40000011402 */
[----:B0-----:R-:W-:Y:S02]  /*0410*/  R2UR UR16, R4 ;  /* 0x00000000041072ca */ /* 0x001fe400000e0000 */
[----:B------:R-:W-:-:S05]  /*0420*/  LEA.HI R3, R3, R2, RZ, 0x2 ;  /* 0x0000000203037211 */ /* 0x000fca00078f10ff */
[----:B------:R-:W-:Y:S01]  /*0430*/  VOTEU.ALL UP0, P0 ;  /* 0x00000000003f7886 */ /* 0x000fe20000000000 */
[----:B------:R-:W-:Y:S01]  /*0440*/  LOP3.LUT R3, R3, 0xfffffffc, RZ, 0xc0, !PT ;  /* 0xfffffffc03037812 */ /* 0x000fe200078ec0ff */
[----:B------:R-:W-:-:S03]  /*0450*/  VOTEU.ALL UP1, P1 ;  /* 0x00000000003f7886 */ /* 0x000fc60000820000 */
[----:B------:R-:W0:Y:S01]  /*0460*/  @!UP0 S2UR UR7, SR_CgaCtaId ;  /* 0x00000000000789c3 */ /* 0x000e220000008800 */
[----:B------:R-:W-:Y:S01]  /*0470*/  @!UP0 UMOV UR6, 0x400 ;  /* 0x0000040000068882 */ /* 0x000fe20000000000 */
[----:B------:R-:W-:-:S04]  /*0480*/  @!UP0 UIADD3 UR4, -UR4, 0x100000, URZ ;  /* 0x0010000004048890 */ /* 0x000fc8000fffe13f */
[----:B------:R-:W-:Y:S02]  /*0490*/  @!UP0 USHF.L.U32 UR5, UR4, 0xb, URZ ;  /* 0x0000000b04058899 */ /* 0x000fe4000800063f */
[----:B------:R-:W-:Y:S01]  /*04a0*/  @!UP0 USHF.L.U32 UR4, UR4, 0x1, URZ ;  /* 0x0000000104048899 */ /* 0x000fe2000800063f */
[----:B------:R-:W-:Y:S01]  /*04b0*/  IMAD.IADD R20, R2, 0x1, -R3 ;  /* 0x0000000102147824 */ /* 0x000fe200078e0a03 */
[----:B------:R-:W-:Y:S01]  /*04c0*/  @!UP1 UMOV UR9, 0x400 ;  /* 0x0000040000099882 */ /* 0x000fe20000000000 */
[----:B------:R-:W-:Y:S01]  /*04d0*/  VOTEU.ALL UP2, P1 ;  /* 0x00000000003f7886 */ /* 0x000fe20000840000 */
[----:B------:R-:W-:Y:S01]  /*04e0*/  VOTEU.ALL UP3, P1 ;  /* 0x00000000003f7886 */ /* 0x000fe20000860000 */
[----:B------:R-:W-:Y:S01]  /*04f0*/  VOTEU.ALL UP4, P1 ;  /* 0x00000000003f7886 */ /* 0x000fe20000880000 */
[----:B------:R-:W1:Y:S01]  /*0500*/  @!UP1 S2UR UR10, SR_CgaCtaId ;  /* 0x00000000000a99c3 */ /* 0x000e620000008800 */
[----:B------:R-:W-:Y:S01]  /*0510*/  VOTEU.ALL UP5, P1 ;  /* 0x00000000003f7886 */ /* 0x000fe200008a0000 */
[----:B------:R-:W-:-:S04]  /*0520*/  SHF.R.S32.HI R3, RZ, 0x1f, R10 ;  /* 0x0000001fff037819 */ /* 0x000fc8000001140a */
[----:B------:R-:W-:-:S04]  /*0530*/  LEA.HI R3, R3, R10, RZ, 0x7 ;  /* 0x0000000a03037211 */ /* 0x000fc800078f38ff */
[----:B------:R-:W-:-:S05]  /*0540*/  LOP3.LUT R3, R3, 0xffffff80, RZ, 0xc0, !PT ;  /* 0xffffff8003037812 */ /* 0x000fca00078ec0ff */
[----:B------:R-:W-:Y:S01]  /*0550*/  IMAD.IADD R11, R10, 0x1, -R3 ;  /* 0x000000010a0b7824 */ /* 0x000fe200078e0a03 */
[----:B0-----:R-:W-:Y:S02]  /*0560*/  @!UP0 ULEA UR8, UR7, UR6, 0x18 ;  /* 0x0000000607088291 */ /* 0x001fe4000f8ec03f */
[----:B------:R-:W-:-:S04]  /*0570*/  @!UP1 UIADD3 UR6, -UR11, 0x100000, URZ ;  /* 0x001000000b069890 */ /* 0x000fc8000fffe13f */
[----:B------:R-:W-:Y:S02]  /*0580*/  @!UP1 USHF.L.U32 UR7, UR6, 0xb, URZ ;  /* 0x0000000b06079899 */ /* 0x000fe4000800063f */
[----:B------:R-:W-:Y:S01]  /*0590*/  @!UP1 USHF.L.U32 UR6, UR6, 0x1, URZ ;  /* 0x0000000106069899 */ /* 0x000fe2000800063f */
[----:B------:R-:W-:Y:S01]  /*05a0*/  VOTEU.ALL UP0, P0 ;  /* 0x00000000003f7886 */ /* 0x000fe20000000000 */
[----:B-1----:R-:W-:Y:S01]  /*05b0*/  @!UP1 ULEA UR9, UR10, UR9, 0x18 ;  /* 0x000000090a099291 */ /* 0x002fe2000f8ec03f */
[----:B------:R-:W-:Y:S02]  /*05c0*/  VOTEU.ALL UP1, P0 ;  /* 0x00000000003f7886 */ /* 0x000fe40000020000 */
[----:B------:R-:W-:Y:S01]  /*05d0*/  ULDC.64 UR10, c[0x0][0x698] ;  /* 0x0001a600000a7ab9 */ /* 0x000fe20000000a00 */
[----:B------:R-:W-:Y:S01]  /*05e0*/  ISETP.NE.AND P0, PT, R20, 0x3, PT ;  /* 0x000000031400780c */ /* 0x000fe20003f05270 */
[----:B------:R-:W0:Y:S02]  /*05f0*/  FENCE.VIEW.ASYNC.S ;  /* 0x00000000000073c6 */ /* 0x000e240000000000 */
[----:B0-----:R0:W2:Y:S01]  /*0600*/  @!UP0 SYNCS.EXCH.64 URZ, [UR8+0x80], UR4 ;  /* 0x00008004083f85b2 */ /* 0x0010a20008000100 */
[----:B------:R-:W-:-:S02]  /*0610*/  ISETP.NE.U32.AND P1, PT, RZ, UR10, PT ;  /* 0x0000000aff007c0c */ /* 0x000fc4000bf25070 */
[----:B------:R-:W-:Y:S02]  /*0620*/  ISETP.EQ.OR P0, PT, R20, RZ, !P0 ;  /* 0x000000ff1400720c */ /* 0x000fe40004702670 */
[----:B------:R-:W-:Y:S02]  /*0630*/  ISETP.NE.AND.EX P1, PT, RZ, UR11, PT, P1 ;  /* 0x0000000bff007c0c */ /* 0x000fe4000bf25310 */
[----:B------:R-:W-:-:S04]  /*0640*/  ISETP.EQ.AND P0, PT, R5, RZ, P0 ;  /* 0x000000ff0500720c */ /* 0x000fc80000702270 */
[----:B------:R-:W-:-:S04]  /*0650*/  SEL R6, RZ, 0x1, !P0 ;  /* 0x00000001ff067807 */ /* 0x000fc80004000000 */
[----:B------:R-:W-:Y:S01]  /*0660*/  SEL R6, R6, 0x2, P3 ;  /* 0x0000000206067807 */ /* 0x000fe20001800000 */
[----:B------:R0:W2:Y:S01]  /*0670*/  @!UP1 SYNCS.EXCH.64 URZ, [UR8+0x88], UR4 ;  /* 0x00008804083f95b2 */ /* 0x0000a20008000100 */
[----:B------:R-:W-:Y:S01]  /*0680*/  NOP ;  /* 0x0000000000007918 */ /* 0x000fe20000000000 */
[----:B------:R0:W2:Y:S01]  /*0690*/  @!UP2 SYNCS.EXCH.64 URZ, [UR9+0x60], UR6 ;  /* 0x00006006093fa5b2 */ /* 0x0000a20008000100 */
[----:B------:R0:W2:Y:S01]  /*06a0*/  @!UP3 SYNCS.EXCH.64 URZ, [UR9+0x68], UR6 ;  /* 0x00006806093fb5b2 */ /* 0x0000a20008000100 */
[----:B------:R0:W2:Y:S01]  /*06b0*/  @!UP4 SYNCS.EXCH.64 URZ, [UR9+0x70], UR6 ;  /* 0x00007006093fc5b2 */ /* 0x0000a20008000100 */
[----:B------:R0:W2:Y:S01]  /*06c0*/  @!UP5 SYNCS.EXCH.64 URZ, [UR9+0x78], UR6 ;  /* 0x00007806093fd5b2 */ /* 0x0000a20008000100 */
[----:B------:R-:W-:Y:S01]  /*06d0*/  NOP ;  /* 0x0000000000007918 */ /* 0x000fe20000000000 */
[----:B--234-:R-:W-:Y:S06]  /*06e0*/  BAR.SYNC.DEFER_BLOCKING 0x0 ;  /* 0x0000000000007b1d */ /* 0x01cfec0000010000 */
[----:B0-----:R-:W-:Y:S05]  /*06f0*/  @!P1 BRA `(.L_x_3) ;  /* 0x00000000001c9947 */ /* 0x001fea0003800000 */
[----:B------:R-:W0:Y:S02]  /*0700*/  LDC.64 R2, c[0x0][0x698] ;  /* 0x0001a600ff027b82 */ /* 0x000e240000000a00 */
[----:B0-----:R-:W2:Y:S02]  /*0710*/  LDG.E.64 R2, desc[UR20][R2.64] ;  /* 0x0000001402027981 */ /* 0x001ea4000c1e1b00 */
[----:B--2---:R-:W-:-:S04]  /*0720*/  ISETP.NE.U32.AND P0, PT, R2, RZ, PT ;  /* 0x000000ff0200720c */ /* 0x004fc80003f05070 */
[----:B------:R-:W-:-:S13]  /*0730*/  ISETP.NE.AND.EX P0, PT, R3, RZ, PT, P0 ;  /* 0x000000ff0300720c */ /* 0x000fda0003f05300 */
[----:B------:R-:W-:Y:S05]  /*0740*/  @!P0 BRA `(.L_x_3) ;  /* 0x0000000000088947 */ /* 0x000fea0003800000 */
[----:B------:R2:W5:Y:S01]  /*0750*/  LD.E R7, desc[UR20][R2.64] ;  /* 0x0000001402077980 */ /* 0x000562000c101900 */
[----:B------:R-:W-:Y:S05]  /*0760*/  BRA `(.L_x_4) ;  /* 0x0000000000207947 */ /* 0x000fea0003800000 */
.L_x_3:
[----:B------:R-:W-:Y:S02]  /*0770*/  ULDC.64 UR4, c[0x0][0x688] ;  /* 0x0001a20000047ab9 */ /* 0x000fe40000000a00 */
[----:B------:R-:W-:-:S04]  /*0780*/  ISETP.NE.U32.AND P0, PT, RZ, UR4, PT ;  /* 0x00000004ff007c0c */ /* 0x000fc8000bf05070 */
[----:B------:R-:W-:-:S13]  /*0790*/  ISETP.NE.AND.EX P0, PT, RZ, UR5, PT, P0 ;  /* 0x00000005ff007c0c */ /* 0x000fda000bf05300 */
[----:B------:R-:W-:Y:S05]  /*07a0*/  @!P0 BRA `(.L_x_5) ;  /* 0x00000000000c8947 */ /* 0x000fea0003800000 */
[----:B------:R-:W0:Y:S02]  /*07b0*/  LDC.64 R2, c[0x0][0x688] ;  /* 0x0001a200ff027b82 */ /* 0x000e240000000a00 */
[----:B0-----:R1:W5:Y:S01]  /*07c0*/  LDG.E R7, desc[UR20][R2.64] ;  /* 0x0000001402077981 */ /* 0x001362000c1e1900 */
[----:B------:R-:W-:Y:S05]  /*07d0*/  BRA `(.L_x_4) ;  /* 0x0000000000047947 */ /* 0x000fea0003800000 */
.L_x_5:
[----:B------:R-:W0:Y:S02]  /*07e0*/  LDC R7, c[0x0][0x680] ;  /* 0x0001a000ff077b82 */ /* 0x000e240000000800 */
.L_x_4:
[----:B------:R-:W-:Y:S02]  /*07f0*/  ULDC.64 UR4, c[0x0][0x6a0] ;  /* 0x0001a80000047ab9 */ /* 0x000fe40000000a00 */
[----:B------:R-:W-:-:S04]  /*0800*/  ISETP.NE.U32.AND P0, PT, RZ, UR4, PT ;  /* 0x00000004ff007c0c */ /* 0x000fc8000bf05070 */
[----:B------:R-:W-:-:S13]  /*0810*/  ISETP.NE.AND.EX P0, PT, RZ, UR5, PT, P0 ;  /* 0x00000005ff007c0c */ /* 0x000fda000bf05300 */
[----:B------:R-:W-:Y:S05]  /*0820*/  @!P0 BRA `(.L_x_6) ;  /* 0x00000000001c8947 */ /* 0x000fea0003800000 */
[----:B-12---:R-:W1:Y:S02]  /*0830*/  LDC.64 R2, c[0x0][0x6a0] ;  /* 0x0001a800ff027b82 */ /* 0x006e640000000a00 */
[----:B-1----:R-:W2:Y:S02]  /*0840*/  LDG.E.64 R2, desc[UR20][R2.64] ;  /* 0x0000001402027981 */ /* 0x002ea4000c1e1b00 */
[----:B--2---:R-:W-:-:S04]  /*0850*/  ISETP.NE.U32.AND P0, PT, R2, RZ, PT ;  /* 0x000000ff0200720c */ /* 0x004fc80003f05070 */
[----:B------:R-:W-:-:S13]  /*0860*/  ISETP.NE.AND.EX P0, PT, R3, RZ, PT, P0 ;  /* 0x000000ff0300720c */ /* 0x000fda0003f05300 */
[----:B------:R-:W-:Y:S05]  /*0870*/  @!P0 BRA `(.L_x_6) ;  /* 0x0000000000088947 */ /* 0x000fea0003800000 */
[----:B------:R1:W5:Y:S01]  /*0880*/  LD.E R13, desc[UR20][R2.64] ;  /* 0x00000014020d7980 */ /* 0x000362000c101900 */
[----:B------:R-:W-:Y:S05]  /*0890*/  BRA `(.L_x_7) ;  /* 0x0000000000207947 */ /* 0x000fea0003800000 */
.L_x_6:
[----:B------:R-:W-:Y:S02]  /*08a0*/  ULDC.64 UR4, c[0x0][0x690] ;  /* 0x0001a40000047ab9 */ /* 0x000fe40000000a00 */
[----:B------:R-:W-:-:S04]  /*08b0*/  ISETP.NE.U32.AND P0, PT, RZ, UR4, PT ;  /* 0x00000004ff007c0c */ /* 0x000fc8000bf05070 */
[----:B------:R-:W-:-:S13]  /*08c0*/  ISETP.NE.AND.EX P0, PT, RZ, UR5, PT, P0 ;  /* 0x00000005ff007c0c */ /* 0x000fda000bf05300 */
[----:B------:R-:W-:Y:S05]  /*08d0*/  @!P0 BRA `(.L_x_8) ;  /* 0x00000000000c8947 */ /* 0x000fea0003800000 */
[----:B-12---:R-:W1:Y:S02]  /*08e0*/  LDC.64 R2, c[0x0][0x690] ;  /* 0x0001a400ff027b82 */ /* 0x006e640000000a00 */
[----:B-1----:R4:W5:Y:S01]  /*08f0*/  LDG.E R13, desc[UR20][R2.64] ;  /* 0x00000014020d7981 */ /* 0x002962000c1e1900 */
[----:B------:R-:W-:Y:S05]  /*0900*/  BRA `(.L_x_7) ;  /* 0x0000000000047947 */ /* 0x000fea0003800000 */
.L_x_8:
[----:B------:R-:W3:Y:S02]  /*0910*/  LDC R13, c[0x0][0x684] ;  /* 0x0001a100ff0d7b82 */ /* 0x000ee40000000800 */
.L_x_7:
[----:B------:R-:W0:Y:S01]  /*0920*/  LDC R0, c[0x0][0x75c] ;  /* 0x0001d700ff007b82 */ /* 0x000e220000000800 */
[----:B------:R-:W1:Y:S01]  /*0930*/  S2R R21, SR_CTAID.Y ;  /* 0x0000000000157919 */ /* 0x000e620000002600 */
[----:B------:R-:W-:Y:S01]  /*0940*/  ULDC UR8, c[0x0][0x604] ;  /* 0x0001810000087ab9 */ /* 0x000fe20000000800 */
[----:B------:R-:W-:Y:S01]  /*0950*/  ISETP.NE.AND P0, PT, R5, 0x2, PT ;  /* 0x000000020500780c */ /* 0x000fe20003f05270 */
[----:B------:R-:W-:Y:S01]  /*0960*/  UIADD3 UR8, UR8, 0x3f, URZ ;  /* 0x0000003f08087890 */ /* 0x000fe2000fffe03f */
[----:B------:R-:W3:Y:S01]  /*0970*/  S2R R14, SR_CTAID.X ;  /* 0x00000000000e7919 */ /* 0x000ee20000002500 */
[----:B------:R-:W-:Y:S01]  /*0980*/  UMOV UR5, URZ ;  /* 0x0000003f00057c82 */ /* 0x000fe20008000000 */
[----:B------:R-:W-:Y:S01]  /*0990*/  UMOV UR4, URZ ;  /* 0x0000003f00047c82 */ /* 0x000fe20008000000 */
[----:B------:R-:W-:Y:S01]  /*09a0*/  USHF.R.S32.HI UR9, URZ, 0x1f, UR8 ;  /* 0x0000001f3f097899 */ /* 0x000fe20008011408 */
[----:B------:R-:W-:-:S03]  /*09b0*/  ULDC.64 UR10, c[0x0][0x750] ;  /* 0x0001d400000a7ab9 */ /* 0x000fc60000000a00 */
[----:B------:R-:W-:Y:S01]  /*09c0*/  ULEA.HI UR9, UR9, UR8, URZ, 0x6 ;  /* 0x0000000809097291 */ /* 0x000fe2000f8f303f */
[----:B0-----:R-:W-:-:S13]  /*09d0*/  ISETP.NE.AND P4, PT, R0, 0x1, PT ;  /* 0x000000010000780c */ /* 0x001fda0003f85270 */
[----:B------:R-:W3:Y:S01]  /*09e0*/  @P4 LDC R15, c[0x0][0x10] ;  /* 0x00000400ff0f4b82 */ /* 0x000ee20000000800 */
[----:B-12-4-:R-:W-:Y:S02]  /*09f0*/  @P4 IMAD.MOV.U32 R2, RZ, RZ, R21 ;  /* 0x000000ffff024224 */ /* 0x016fe400078e0015 */
[----:B------:R-:W-:Y:S02]  /*0a00*/  @P4 IMAD.MOV.U32 R3, RZ, RZ, RZ ;  /* 0x000000ffff034224 */ /* 0x000fe400078e00ff */
[----:B------:R-:W-:-:S03]  /*0a10*/  @P4 IMAD.MOV.U32 R5, RZ, RZ, RZ ;  /* 0x000000ffff054224 */ /* 0x000fc600078e00ff */
[----:B------:R-:W0:Y:S01]  /*0a20*/  @!P4 LDC R9, c[0x0][0xc] ;  /* 0x00000300ff09cb82 */ /* 0x000e220000000800 */
[----:B------:R-:W-:Y:S01]  /*0a30*/  ULDC UR6, c[0x0][0xc] ;  /* 0x0000030000067ab9 */ /* 0x000fe20000000800 */
[----:B------:R-:W-:Y:S02]  /*0a40*/  ULDC UR7, c[0x0][0x10] ;  /* 0x0000040000077ab9 */ /* 0x000fe40000000800 */
[----:B------:R-:W-:-:S04]  /*0a50*/  UIMAD.WIDE.U32 UR6, UR6, UR7, URZ ;  /* 0x00000007060672a5 */ /* 0x000fc8000f8e003f */
[----:B------:R-:W1:Y:S01]  /*0a60*/  LDC R8, c[0x0][0x14] ;  /* 0x00000500ff087b82 */ /* 0x000e620000000800 */
[----:B---3--:R-:W-:-:S04]  /*0a70*/  @P4 IMAD.WIDE.U32 R2, R14, R15, R2 ;  /* 0x0000000f0e024225 */ /* 0x008fc800078e0002 */
[----:B------:R-:W-:Y:S02]  /*0a80*/  IMAD.MOV.U32 R15, RZ, RZ, RZ ;  /* 0x000000ffff0f7224 */ /* 0x000fe400078e00ff */
[----:B------:R-:W-:Y:S02]  /*0a90*/  @P4 IMAD.IADD R3, R3, 0x1, R5 ;  /* 0x0000000103034824 */ /* 0x000fe400078e0205 */
[----:B0-----:R-:W-:-:S04]  /*0aa0*/  @!P4 IMAD.WIDE.U32 R4, R9, R21, R14 ;  /* 0x000000150904c225 */ /* 0x001fc800078e000e */
[----:B------:R-:W-:Y:S02]  /*0ab0*/  @!P4 IMAD.MOV.U32 R2, RZ, RZ, R4 ;  /* 0x000000ffff02c224 */ /* 0x000fe400078e0004 */
[----:B------:R-:W-:Y:S02]  /*0ac0*/  @!P4 IMAD.MOV.U32 R3, RZ, RZ, R5 ;  /* 0x000000ffff03c224 */ /* 0x000fe400078e0005 */
[C---:B-1----:R-:W-:Y:S02]  /*0ad0*/  IMAD R17, R8.reuse, UR7, RZ ;  /* 0x0000000708117c24 */ /* 0x042fe4000f8e02ff */
[----:B------:R-:W-:Y:S01]  /*0ae0*/  IMAD.WIDE.U32 R8, R8, UR6, RZ ;  /* 0x0000000608087c25 */ /* 0x000fe2000f8e00ff */
[----:B------:R-:W-:-:S03]  /*0af0*/  USHF.R.S32.HI UR6, URZ, 0x6, UR9 ;  /* 0x000000063f067899 */ /* 0x000fc60008011409 */
[----:B------:R-:W-:Y:S01]  /*0b00*/  IMAD.IADD R12, R9, 0x1, R17 ;  /* 0x00000001090c7824 */ /* 0x000fe200078e0211 */
[----:B------:R-:W-:Y:S08]  /*0b10*/  @P0 BRA `(.L_x_9) ;  /* 0x0000000000200947 */ /* 0x000ff00003800000 */
[----:B------:R-:W-:Y:S01]  /*0b20*/  UISETP.GE.U32.AND UP0, UPT, UR6, 0x5, UPT ;  /* 0x000000050600788c */ /* 0x000fe2000bf06070 */
[----:B------:R-:W-:Y:S01]  /*0b30*/  IADD3 R2, P0, R2, R8, RZ ;  /* 0x0000000802027210 */ /* 0x000fe20007f1e0ff */
[----:B------:R-:W-:-:S04]  /*0b40*/  UIMAD.WIDE.U32 UR4, UR6, -0x33333333, URZ ;  /* 0xcccccccd060478a5 */ /* 0x000fc8000f8e003f */
[----:B------:R-:W-:Y:S01]  /*0b50*/  USHF.R.U32.HI UR5, URZ, 0x2, UR5 ;  /* 0x000000023f057899 */ /* 0x000fe20008011605 */
[----:B------:R-:W-:Y:S02]  /*0b60*/  IMAD.X R3, R12, 0x1, R3, P0 ;  /* 0x000000010c037824 */ /* 0x000fe400000e0603 */
[----:B------:R-:W-:Y:S02]  /*0b70*/  UMOV UR4, URZ ;  /* 0x0000003f00047c82 */ /* 0x000fe40008000000 */
[----:B------:R-:W-:Y:S02]  /*0b80*/  @UP0 ULOP3.LUT UR4, UR5, 0x1, URZ, 0xc0, !UPT ;  /* 0x0000000105040892 */ /* 0x000fe4000f8ec03f */
[----:B------:R-:W-:-:S12]  /*0b90*/  UIMAD UR5, UR5, -0x5, UR6 ;  /* 0xfffffffb050578a4 */ /* 0x000fd8000f8e0206 */
.L_x_9:
[----:B------:R-:W-:Y:S01]  /*0ba0*/  ISETP.GE.U32.AND P0, PT, R2, UR10, PT ;  /* 0x0000000a02007c0c */ /* 0x000fe2000bf06070 */
[----:B------:R-:W-:Y:S01]  /*0bb0*/  IMAD.MOV.U32 R5, RZ, RZ, -0x1 ;  /* 0xffffffffff057424 */ /* 0x000fe200078e00ff */
[----:B------:R-:W-:Y:S01]  /*0bc0*/  PRMT R16, RZ, 0x7610, R16 ;  /* 0x00007610ff107816 */ /* 0x000fe20000000010 */
[----:B------:R-:W-:Y:S01]  /*0bd0*/  IMAD.MOV.U32 R4, RZ, RZ, -0x1 ;  /* 0xffffffffff047424 */ /* 0x000fe200078e00ff */
[----:B------:R-:W-:Y:S01]  /*0be0*/  ISETP.GE.U32.AND.EX P0, PT, R3, UR11, PT, P0 ;  /* 0x0000000b03007c0c */ /* 0x000fe2000bf06100 */
[----:B------:R-:W-:-:S12]  /*0bf0*/  IMAD.MOV.U32 R0, RZ, RZ, -0x1 ;  /* 0xffffffffff007424 */ /* 0x000fd800078e00ff */
[----:B------:R-:W-:Y:S05]  /*0c00*/  @P0 BRA `(.L_x_10) ;  /* 0x00000004005c0947 */ /* 0x000fea0003800000 */
[----:B------:R-:W0:Y:S01]  /*0c10*/  LDC.64 R24, c[0x0][0x728] ;  /* 0x0001ca00ff187b82 */ /* 0x000e220000000a00 */
[----:B------:R-:W-:Y:S02]  /*0c20*/  IMAD.MOV.U32 R4, RZ, RZ, R2 ;  /* 0x000000ffff047224 */ /* 0x000fe400078e0002 */
[----:B------:R-:W-:-:S05]  /*0c30*/  IMAD.MOV.U32 R5, RZ, RZ, R3 ;  /* 0x000000ffff057224 */ /* 0x000fca00078e0003 */
[----:B------:R-:W1:Y:S08]  /*0c40*/  LDC R0, c[0x0][0x730] ;  /* 0x0001cc00ff007b82 */ /* 0x000e700000000800 */
[----:B------:R-:W2:Y:S01]  /*0c50*/  LDC.64 R26, c[0x0][0x720] ;  /* 0x0001c800ff1a7b82 */ /* 0x000ea20000000a00 */
[----:B0-----:R-:W-:-:S04]  /*0c60*/  ISETP.NE.U32.AND P0, PT, R24, RZ, PT ;  /* 0x000000ff1800720c */ /* 0x001fc80003f05070 */
[----:B------:R-:W-:-:S13]  /*0c70*/  ISETP.NE.AND.EX P0, PT, R25, RZ, PT, P0 ;  /* 0x000000ff1900720c */ /* 0x000fda0003f05300 */
[----:B-12---:R-:W-:Y:S05]  /*0c80*/  @!P0 BRA `(.L_x_11) ;  /* 0x0000000000288947 */ /* 0x006fea0003800000 */
[----:B------:R-:W0:Y:S02]  /*0c90*/  LDC R19, c[0x0][0x734] ;  /* 0x0001cd00ff137b82 */ /* 0x000e240000000800 */
[----:B0-----:R-:W-:-:S05]  /*0ca0*/  IADD3 R19, P0, R2, R19, RZ ;  /* 0x0000001302137210 */ /* 0x001fca0007f1e0ff */
[----:B------:R-:W-:-:S04]  /*0cb0*/  IMAD.X R23, RZ, RZ, R3, P0 ;  /* 0x000000ffff177224 */ /* 0x000fc800000e0603 */
[----:B------:R-:W-:-:S04]  /*0cc0*/  IMAD.WIDE.U32 R4, R23, R24, RZ ;  /* 0x0000001817047225 */ /* 0x000fc800078e00ff */
[----:B------:R-:W-:-:S04]  /*0cd0*/  IMAD.WIDE.U32 R16, P0, R19, R25, R4 ;  /* 0x0000001913107225 */ /* 0x000fc80007800004 */
[----:B------:R-:W-:-:S04]  /*0ce0*/  IMAD.WIDE.U32 R4, R19, R24, RZ ;  /* 0x0000001813047225 */ /* 0x000fc800078e00ff */
[----:B------:R-:W-:Y:S01]  /*0cf0*/  IMAD.X R19, RZ, RZ, RZ, P0 ;  /* 0x000000ffff137224 */ /* 0x000fe200000e06ff */
[----:B------:R-:W-:Y:S01]  /*0d00*/  IADD3 RZ, P0, R5, R16, RZ ;  /* 0x0000001005ff7210 */ /* 0x000fe20007f1e0ff */
[----:B------:R-:W-:-:S04]  /*0d10*/  IMAD.MOV.U32 R18, RZ, RZ, R17 ;  /* 0x000000ffff127224 */ /* 0x000fc800078e0011 */
[----:B------:R-:W-:-:S08]  /*0d20*/  IMAD.WIDE.U32.X R4, R23, R25, R18, P0 ;  /* 0x0000001917047225 */ /* 0x000fd000000e0412 */
.L_x_11:
[-CC-:B------:R-:W-:Y:S01]  /*0d30*/  SHF.R.U64 R32, R4, R0.reuse, R5.reuse ;  /* 0x0000000004207219 */ /* 0x180fe20000001205 */
[----:B------:R-:W0:Y:S01]  /*0d40*/  LDC.64 R28, c[0x0][0x740] ;  /* 0x0001d000ff1c7b82 */ /* 0x000e220000000a00 */
[----:B------:R-:W-:Y:S01]  /*0d50*/  SHF.R.U32.HI R4, RZ, R0, R5 ;  /* 0x00000000ff047219 */ /* 0x000fe20000011605 */
[----:B------:R-:W-:Y:S01]  /*0d60*/  ULDC UR7, c[0x0][0x150] ;  /* 0x0000540000077ab9 */ /* 0x000fe20000000800 */
[----:B------:R-:W-:Y:S02]  /*0d70*/  I2FP.F32.U32 R0, R14 ;  /* 0x0000000e00007245 */ /* 0x000fe40000201000 */
[----:B------:R-:W-:-:S03]  /*0d80*/  IADD3 R17, P0, RZ, -R32, RZ ;  /* 0x80000020ff117210 */ /* 0x000fc60007f1e0ff */
[----:B------:R-:W1:Y:S01]  /*0d90*/  LDC R18, c[0x0][0x718] ;  /* 0x0001c600ff127b82 */ /* 0x000e620000000800 */
[----:B------:R-:W-:Y:S01]  /*0da0*/  FMUL R0, R0, UR7 ;  /* 0x0000000700007c20 */ /* 0x000fe20008400000 */
[----:B------:R-:W-:Y:S01]  /*0db0*/  IMAD.X R19, RZ, RZ, ~R4, P0 ;  /* 0x000000ffff137224 */ /* 0x000fe200000e0e04 */
[----:B------:R-:W-:Y:S01]  /*0dc0*/  ULDC UR7, c[0x0][0x154] ;  /* 0x0000550000077ab9 */ /* 0x000fe20000000800 */
[----:B------:R-:W-:-:S03]  /*0dd0*/  IMAD.WIDE.U32 R4, R17, R26, R2 ;  /* 0x0000001a11047225 */ /* 0x000fc600078e0002 */
[----:B------:R-:W2:Y:S01]  /*0de0*/  F2I.U32.TRUNC.NTZ R0, R0 ;  /* 0x0000000000007305 */ /* 0x000ea2000020f000 */
[----:B------:R-:W3:Y:S01]  /*0df0*/  LDC R15, c[0x0][0x144] ;  /* 0x00005100ff0f7b82 */ /* 0x000ee20000000800 */
[----:B------:R-:W-:-:S04]  /*0e00*/  IMAD R16, R19, R26, RZ ;  /* 0x0000001a13107224 */ /* 0x000fc800078e02ff */
[----:B------:R-:W-:-:S03]  /*0e10*/  IMAD R17, R17, R27, R16 ;  /* 0x0000001b11117224 */ /* 0x000fc600078e0210 */
[----:B------:R-:W4:Y:S01]  /*0e20*/  LDC R22, c[0x0][0x708] ;  /* 0x0001c200ff167b82 */ /* 0x000f220000000800 */
[----:B------:R-:W-:Y:S01]  /*0e30*/  IMAD.IADD R17, R5, 0x1, R17 ;  /* 0x0000000105117824 */ /* 0x000fe200078e0211 */
[----:B0-----:R-:W-:Y:S01]  /*0e40*/  ISETP.NE.U32.AND P0, PT, R28, RZ, PT ;  /* 0x000000ff1c00720c */ /* 0x001fe20003f05070 */
[----:B--2---:R-:W-:-:S03]  /*0e50*/  IMAD.MOV R5, RZ, RZ, -R0 ;  /* 0x000000ffff057224 */ /* 0x004fc600078e0a00 */
[----:B------:R-:W-:Y:S02]  /*0e60*/  ISETP.NE.AND.EX P0, PT, R29, RZ, PT, P0 ;  /* 0x000000ff1d00720c */ /* 0x000fe40003f05300 */
[----:B------:R-:W0:Y:S01]  /*0e70*/  LDC R19, c[0x0][0x758] ;  /* 0x0001d600ff137b82 */ /* 0x000e220000000800 */
[-CC-:B-1----:R-:W-:Y:S02]  /*0e80*/  SHF.R.U64 R26, R4, R18.reuse, R17.reuse ;  /* 0x00000012041a7219 */ /* 0x182fe40000001211 */
[----:B------:R-:W-:Y:S02]  /*0e90*/  I2FP.F32.U32 R4, R21 ;  /* 0x0000001500047245 */ /* 0x000fe40000201000 */
[----:B------:R-:W-:Y:S01]  /*0ea0*/  SHF.R.U32.HI R17, RZ, R18, R17 ;  /* 0x00000012ff117219 */ /* 0x000fe20000011611 */
[----:B------:R-:W-:Y:S02]  /*0eb0*/  IMAD.MOV.U32 R18, RZ, RZ, 0x1 ;  /* 0x00000001ff127424 */ /* 0x000fe400078e00ff */
[----:B------:R-:W1:Y:S01]  /*0ec0*/  LDC R24, c[0x0][0x148] ;  /* 0x00005200ff187b82 */ /* 0x000e620000000800 */
[----:B---3--:R-:W-:-:S02]  /*0ed0*/  IMAD R0, R15, R5, R14 ;  /* 0x000000050f007224 */ /* 0x008fc400078e020e */
[----:B------:R-:W-:Y:S01]  /*0ee0*/  FMUL R5, R4, UR7 ;  /* 0x0000000704057c20 */ /* 0x000fe20008400000 */
[----:B------:R-:W-:-:S04]  /*0ef0*/  IMAD.MOV.U32 R4, RZ, RZ, -0x1 ;  /* 0xffffffffff047424 */ /* 0x000fc800078e00ff */
[----:B------:R-:W2:Y:S01]  /*0f00*/  LDC R25, c[0x0][0x700] ;  /* 0x0001c000ff197b82 */ /* 0x000ea20000000800 */
[-CC-:B----4-:R-:W-:Y:S02]  /*0f10*/  SHF.R.U64 R34, R26, R22.reuse, R17.reuse ;  /* 0x000000161a227219 */ /* 0x190fe40000001211 */
[----:B------:R-:W-:Y:S02]  /*0f20*/  SHF.R.U32.HI R14, RZ, R22, R17 ;  /* 0x00000016ff0e7219 */ /* 0x000fe40000011611 */
[----:B------:R3:W4:Y:S03]  /*0f30*/  F2I.U32.TRUNC.NTZ R22, R5 ;  /* 0x0000000500167305 */ /* 0x000726000020f000 */
[----:B------:R-:W1:Y:S01]  /*0f40*/  LDC R27, c[0x0][0x748] ;  /* 0x0001d200ff1b7b82 */ /* 0x000e620000000800 */
[-C--:B0-----:R-:W-:Y:S02]  /*0f50*/  SHF.R.U64 R36, R34, R19.reuse, R14 ;  /* 0x0000001322247219 */ /* 0x081fe4000000120e */
[----:B------:R-:W-:-:S02]  /*0f60*/  SHF.L.U32 R4, R4, R19, RZ ;  /* 0x0000001304047219 */ /* 0x000fc400000006ff */
[-C--:B------:R-:W-:Y:S02]  /*0f70*/  SHF.R.U32.HI R14, RZ, R19.reuse, R14 ;  /* 0x00000013ff0e7219 */ /* 0x080fe4000001160e */
[----:B------:R-:W-:Y:S01]  /*0f80*/  SHF.L.U32 R18, R18, R19, RZ ;  /* 0x0000001312127219 */ /* 0x000fe200000006ff */
[----:B------:R-:W0:Y:S01]  /*0f90*/  LDC R31, c[0x0][0x738] ;  /* 0x0001ce00ff1f7b82 */ /* 0x000e220000000800 */
[----:B------:R-:W-:Y:S01]  /*0fa0*/  LOP3.LUT R19, RZ, R4, RZ, 0x33, !PT ;  /* 0x00000004ff137212 */ /* 0x000fe200078e33ff */
[----:B------:R-:W-:Y:S02]  /*0fb0*/  IMAD.MOV.U32 R4, RZ, RZ, R36 ;  /* 0x000000ffff047224 */ /* 0x000fe400078e0024 */
[----:B---3--:R-:W-:-:S04]  /*0fc0*/  IMAD.MOV.U32 R5, RZ, RZ, R14 ;  /* 0x000000ffff057224 */ /* 0x008fc800078e000e */
[----:B------:R-:W3:Y:S01]  /*0fd0*/  LDC R30, c[0x0][0x710] ;  /* 0x0001c400ff1e7b82 */ /* 0x000ee20000000800 */
[----:B----4-:R-:W-:Y:S05]  /*0fe0*/  @!P0 BRA `(.L_x_12) ;  /* 0x0000000000288947 */ /* 0x010fea0003800000 */
[----:B------:R-:W4:Y:S02]  /*0ff0*/  LDC R17, c[0x0][0x74c] ;  /* 0x0001d300ff117b82 */ /* 0x000f240000000800 */
[----:B----4-:R-:W-:-:S05]  /*1000*/  IADD3 R17, P0, R36, R17, RZ ;  /* 0x0000001124117210 */ /* 0x010fca0007f1e0ff */
        /* <DEDUP_REMOVED lines=8> */
.L_x_12:
[----:B-1----:R-:W-:Y:S01]  /*1090*/  SHF.R.U64 R4, R4, R27, R5 ;  /* 0x0000001b04047219 */ /* 0x002fe20000001205 */
[----:B--2---:R-:W-:Y:S01]  /*10a0*/  VIADD R5, R25, 0xffffffff ;  /* 0xffffffff19057836 */ /* 0x004fe20000000000 */
[----:B------:R-:W-:Y:S01]  /*10b0*/  LOP3.LUT R19, R34, R19, RZ, 0xc0, !PT ;  /* 0x0000001322137212 */ /* 0x000fe200078ec0ff */
[----:B------:R-:W-:Y:S02]  /*10c0*/  IMAD.MOV R22, RZ, RZ, -R22 ;  /* 0x000000ffff167224 */ /* 0x000fe400078e0a16 */
[----:B------:R-:W-:Y:S01]  /*10d0*/  IMAD.MOV R14, RZ, RZ, -R4 ;  /* 0x000000ffff0e7224 */ /* 0x000fe200078e0a04 */
[----:B------:R-:W-:Y:S01]  /*10e0*/  LOP3.LUT R5, R26, R5, RZ, 0xc0, !PT ;  /* 0x000000051a057212 */ /* 0x000fe200078ec0ff */
[----:B------:R-:W-:Y:S02]  /*10f0*/  IMAD R19, R18, R4, R19 ;  /* 0x0000000412137224 */ /* 0x000fe400078e0213 */
[----:B------:R-:W-:Y:S02]  /*1100*/  @P4 IMAD R0, R24, R22, R21 ;  /* 0x0000001618004224 */ /* 0x000fe400078e0215 */
[----:B0-----:R-:W-:-:S02]  /*1110*/  IMAD R4, R14, R31, R36 ;  /* 0x0000001f0e047224 */ /* 0x001fc400078e0224 */
[----:B---3--:R-:W-:Y:S02]  /*1120*/  IMAD R0, R19, R30, R0 ;  /* 0x0000001e13007224 */ /* 0x008fe400078e0200 */
[----:B------:R-:W-:Y:S02]  /*1130*/  IMAD R5, R4, R25, R5 ;  /* 0x0000001904057224 */ /* 0x000fe400078e0205 */
[----:B------:R-:W-:-:S03]  /*1140*/  IMAD.MOV.U32 R16, RZ, RZ, 0x1 ;  /* 0x00000001ff107424 */ /* 0x000fc600078e00ff */
[----:B------:R-:W-:Y:S02]  /*1150*/  SEL R4, R5, R0, !P4 ;  /* 0x0000000005047207 */ /* 0x000fe40006000000 */
[----:B------:R-:W-:Y:S01]  /*1160*/  SEL R5, R0, R5, !P4 ;  /* 0x0000000500057207 */ /* 0x000fe20006000000 */
[----:B------:R-:W-:-:S07]  /*1170*/  IMAD.MOV.U32 R0, RZ, RZ, R32 ;  /* 0x000000ffff007224 */ /* 0x000fce00078e0020 */
.L_x_10:
[----:B------:R-:W-:Y:S05]  /*1180*/  @!P2 BRA `(.L_x_13) ;  /* 0x0000005c0050a947 */ /* 0x000fea0003800000 */
[----:B------:R-:W-:-:S13]  /*1190*/  ISETP.GT.U32.AND P0, PT, R33, 0x1, PT ;  /* 0x000000012100780c */ /* 0x000fda0003f04070 */
[----:B------:R-:W-:Y:S05]  /*11a0*/  @P0 EXIT ;  /* 0x000000000000094d */ /* 0x000fea0003800000 */
.L_x_14:
[----:B------:R-:W-:-:S08]  /*11b0*/  NOP ;  /* 0x0000000000007918 */ /* 0x000fd00000000000 */
[----:B------:R-:W0:Y:S02]  /*11c0*/  USETMAXREG.TRY_ALLOC.CTAPOOL UP0, 0xe8 ;  /* 0x000000e8000079c8 */ /* 0x000e240008000600 */
[----:B0-----:R-:W-:-:S13]  /*11d0*/  PLOP3.LUT P0, PT, PT, PT, UP0, 0x80, 0x0 ;  /* 0x000000000000781c */ /* 0x001fda0003f0f008 */
[----:B------:R-:W-:Y:S05]  /*11e0*/  @!P0 BRA `(.L_x_14) ;  /* 0xfffffffc00f08947 */ /* 0x000fea000383ffff */
[----:B------:R-:W-:-:S13]  /*11f0*/  LOP3.LUT P0, RZ, R16, 0xff, RZ, 0xc0, !PT ;  /* 0x000000ff10ff7812 */ /* 0x000fda000780c0ff */
[----:B------:R-:W-:Y:S05]  /*1200*/  @!P0 EXIT ;  /* 0x000000000000894d */ /* 0x000fea0003800000 */
[----:B------:R-:W-:Y:S01]  /*1210*/  SHF.R.S32.HI R14, RZ, 0x1f, R11 ;  /* 0x0000001fff0e7819 */ /* 0x000fe2000001140b */
[----:B------:R-:W0:Y:S01]  /*1220*/  S2UR UR8, SR_CgaCtaId ;  /* 0x00000000000879c3 */ /* 0x000e220000008800 */
[CC--:B------:R-:W-:Y:S01]  /*1230*/  LEA.HI R10, R11.reuse, R11.reuse, RZ, 0x1 ;  /* 0x0000000b0b0a7211 */ /* 0x0c0fe200078f08ff */
[----:B------:R-:W-:Y:S01]  /*1240*/  UIADD3 UR9, UR16, -0x1, URZ ;  /* 0xffffffff10097890 */ /* 0x000fe2000fffe03f */
[-C--:B------:R-:W-:Y:S01]  /*1250*/  LEA.HI R15, R14, R11.reuse, RZ, 0x2 ;  /* 0x0000000b0e0f7211 */ /* 0x080fe200078f10ff */
[----:B------:R-:W-:Y:S01]  /*1260*/  UMOV UR7, 0x400 ;  /* 0x0000040000077882 */ /* 0x000fe20000000000 */
[----:B------:R-:W-:Y:S01]  /*1270*/  LOP3.LUT R10, R10, 0x3ffffe, RZ, 0xc0, !PT ;  /* 0x003ffffe0a0a7812 */ /* 0x000fe200078ec0ff */
[----:B------:R-:W-:Y:S01]  /*1280*/  UISETP.NE.AND UP0, UPT, UR9, URZ, UPT ;  /* 0x0000003f0900728c */ /* 0x000fe2000bf05270 */
[--C-:B------:R-:W-:Y:S01]  /*1290*/  SHF.R.S32.HI R16, RZ, 0x2, R15.reuse ;  /* 0x00000002ff107819 */ /* 0x100fe2000001140f */
[----:B------:R-:W1:Y:S01]  /*12a0*/  LDC R19, c[0x0][0x758] ;  /* 0x0001d600ff137b82 */ /* 0x000e620000000800 */
[----:B------:R-:W-:Y:S01]  /*12b0*/  SHF.R.S32.HI R17, RZ, 0x1f, R15 ;  /* 0x0000001fff117819 */ /* 0x000fe2000001140f */
[----:B------:R-:W-:Y:S01]  /*12c0*/  IMAD.IADD R10, R11, 0x1, -R10 ;  /* 0x000000010b0a7824 */ /* 0x000fe200078e0a0a */
[----:B------:R-:W-:Y:S01]  /*12d0*/  LOP3.LUT R18, R15, 0xfffffffc, RZ, 0xc0, !PT ;  /* 0xfffffffc0f127812 */ /* 0x000fe200078ec0ff */
[----:B------:R-:W-:Y:S01]  /*12e0*/  ULDC.64 UR14, c[0x0][0x6b0] ;  /* 0x0001ac00000e7ab9 */ /* 0x000fe20000000a00 */
[----:B------:R-:W-:Y:S01]  /*12f0*/  LEA.HI R17, R17, R16, RZ, 0x3 ;  /* 0x0000001011117211 */ /* 0x000fe200078f18ff */
[----:B------:R-:W-:Y:S01]  /*1300*/  ULDC.64 UR12, c[0x0][0x6c8] ;  /* 0x0001b200000c7ab9 */ /* 0x000fe20000000a00 */
[----:B------:R-:W-:Y:S01]  /*1310*/  LEA.HI R14, R14, R11, RZ, 0x5 ;  /* 0x0000000b0e0e7211 */ /* 0x000fe200078f28ff */
[----:B------:R-:W-:Y:S01]  /*1320*/  IMAD.IADD R11, R11, 0x1, -R18 ;  /* 0x000000010b0b7824 */ /* 0x000fe200078e0a12 */
[----:B------:R-:W2:Y:S01]  /*1330*/  LDC R20, c[0x0][0x700] ;  /* 0x0001c000ff147b82 */ /* 0x000ea20000000800 */
[----:B------:R-:W-:Y:S01]  /*1340*/  LOP3.LUT R17, R17, 0xfffffff8, RZ, 0xc0, !PT ;  /* 0xfffffff811117812 */ /* 0x000fe200078ec0ff */
[----:B------:R-:W-:Y:S01]  /*1350*/  USHF.L.U64.HI UR15, UR14, 0x5, UR15 ;  /* 0x000000050e0f7899 */ /* 0x000fe2000801020f */
[----:B------:R-:W-:Y:S01]  /*1360*/  SHF.R.S32.HI R14, RZ, 0x5, R14 ;  /* 0x00000005ff0e7819 */ /* 0x000fe2000001140e */
[----:B------:R-:W-:Y:S01]  /*1370*/  USHF.L.U64.HI UR13, UR12, 0x5, UR13 ;  /* 0x000000050c0d7899 */ /* 0x000fe2000801020d */
[----:B------:R-:W-:Y:S01]  /*1380*/  SHF.L.U64.HI R22, R8, 0x1, R12 ;  /* 0x0000000108167819 */ /* 0x000fe2000001020c */
[----:B------:R-:W-:Y:S01]  /*1390*/  IMAD.IADD R17, R16, 0x1, -R17 ;  /* 0x0000000110117824 */ /* 0x000fe200078e0a11 */
[----:B0-----:R-:W-:Y:S01]  /*13a0*/  ULEA UR7, UR8, UR7, 0x18 ;  /* 0x0000000708077291 */ /* 0x001fe2000f8ec03f */
[----:B------:R-:W0:Y:S01]  /*13b0*/  LDC R18, c[0x0][0x288] ;  /* 0x0000a200ff127b82 */ /* 0x000e220000000800 */
[----:B------:R-:W-:Y:S01]  /*13c0*/  IMAD R10, R14, 0x2, R10 ;  /* 0x000000020e0a7824 */ /* 0x000fe200078e020a */
[----:B------:R-:W-:Y:S01]  /*13d0*/  USHF.L.U32 UR8, UR9, 0x3, URZ ;  /* 0x0000000309087899 */ /* 0x000fe2000800063f */
[----:B------:R-:W-:Y:S01]  /*13e0*/  IMAD.MOV.U32 R16, RZ, RZ, 0x1 ;  /* 0x00000001ff107424 */ /* 0x000fe200078e00ff */
[----:B------:R-:W-:Y:S01]  /*13f0*/  USEL UR9, URZ, 0x1, UP0 ;  /* 0x000000013f097887 */ /* 0x000fe20008000000 */
[--C-:B------:R-:W-:Y:S01]  /*1400*/  IMAD R15, R10, 0x8, R17.reuse ;  /* 0x000000080a0f7824 */ /* 0x100fe200078e0211 */
[----:B------:R-:W-:Y:S01]  /*1410*/  USHF.L.U32 UR14, UR14, 0x5, URZ ;  /* 0x000000050e0e7899 */ /* 0x000fe2000800063f */
[C-C-:B------:R-:W-:Y:S01]  /*1420*/  IMAD R10, R14.reuse, 0x10, R17.reuse ;  /* 0x000000100e0a7824 */ /* 0x140fe200078e0211 */
[----:B------:R-:W-:Y:S01]  /*1430*/  USHF.L.U32 UR12, UR12, 0x5, URZ ;  /* 0x000000050c0c7899 */ /* 0x000fe2000800063f */
[----:B------:R-:W-:Y:S01]  /*1440*/  IMAD R17, R14, -0x10, -R17 ;  /* 0xfffffff00e117824 */ /* 0x000fe200078e0a11 */
[----:B------:R-:W-:Y:S01]  /*1450*/  VIMNMX R21, RZ, UR6, PT ;  /* 0x00000006ff157c48 */ /* 0x000fe2000bfe0100 */
[----:B------:R-:W-:Y:S01]  /*1460*/  IMAD.MOV.U32 R14, RZ, RZ, -0x1 ;  /* 0xffffffffff0e7424 */ /* 0x000fe200078e00ff */
[-C--:B-1----:R-:W-:Y:S01]  /*1470*/  SHF.L.U32 R16, R16, R19.reuse, RZ ;  /* 0x0000001310107219 */ /* 0x082fe200000006ff */
[----:B------:R-:W-:Y:S01]  /*1480*/  IMAD.SHL.U32 R12, R15, 0x80, RZ ;  /* 0x000000800f0c7824 */ /* 0x000fe200078e00ff */
[----:B------:R-:W-:Y:S01]  /*1490*/  ULDC UR10, c[0x0][0x284] ;  /* 0x0000a100000a7ab9 */ /* 0x000fe20000000800 */
[----:B------:R-:W-:Y:S01]  /*14a0*/  UIADD3 UR24, UR7, 0x60, URZ ;  /* 0x0000006007187890 */ /* 0x000fe2000fffe03f */
[----:B------:R-:W-:Y:S01]  /*14b0*/  SHF.L.U32 R14, R14, R19, RZ ;  /* 0x000000130e0e7219 */ /* 0x000fe200000006ff */
[----:B------:R-:W-:Y:S01]  /*14c0*/  ULOP3.LUT UR8, UR8, 0x8, URZ, 0xc0, !UPT ;  /* 0x0000000808087892 */ /* 0x000fe2000f8ec03f */
[----:B------:R-:W-:Y:S01]  /*14d0*/  LOP3.LUT R102, R6, 0x1, RZ, 0xfc, !PT ;  /* 0x0000000106667812 */ /* 0x000fe200078efcff */
[----:B------:R-:W-:Y:S01]  /*14e0*/  UIADD3 UR27, UP1, UR14, 0x20, URZ ;  /* 0x000000200e1b7890 */ /* 0x000fe2000ff3e03f */
[----:B------:R-:W-:Y:S01]  /*14f0*/  LOP3.LUT R19, RZ, R14, RZ, 0x33, !PT ;  /* 0x0000000eff137212 */ /* 0x000fe200078e33ff */
[----:B------:R-:W-:Y:S01]  /*1500*/  UIADD3 UR26, UP2, UR12, 0x20, URZ ;  /* 0x000000200c1a7890 */ /* 0x000fe2000ff5e03f */
[----:B------:R-:W-:Y:S01]  /*1510*/  IMAD.WIDE R14, R11, 0x2, RZ ;  /* 0x000000020b0e7825 */ /* 0x000fe200078e02ff */
[----:B------:R-:W-:Y:S01]  /*1520*/  IADD3 R21, -R21, UR6, RZ ;  /* 0x0000000615157c10 */ /* 0x000fe2000fffe1ff */
[----:B------:R-:W-:Y:S01]  /*1530*/  USHF.L.U32 UR25, UR6, 0x1, URZ ;  /* 0x0000000106197899 */ /* 0x000fe2000800063f */
[----:B------:R-:W-:Y:S01]  /*1540*/  SHF.R.S32.HI R12, RZ, 0x3, R12 ;  /* 0x00000003ff0c7819 */ /* 0x000fe2000001140c */
[----:B0-----:R-:W-:Y:S01]  /*1550*/  IMAD R18, R11, -0x2, R18 ;  /* 0xfffffffe0b127824 */ /* 0x001fe200078e0212 */
[----:B------:R-:W-:Y:S01]  /*1560*/  SHF.R.S32.HI R11, RZ, 0x1f, R10 ;  /* 0x0000001fff0b7819 */ /* 0x000fe2000001140a */
[----:B--2---:R-:W-:Y:S01]  /*1570*/  VIADD R20, R20, 0xffffffff ;  /* 0xffffffff14147836 */ /* 0x004fe20000000000 */
[----:B------:R-:W-:Y:S01]  /*1580*/  ULEA UR16, UR16, UR24, 0x3 ;  /* 0x0000001810107291 */ /* 0x000fe2000f8e183f */
[----:B------:R-:W-:Y:S01]  /*1590*/  IMAD.U32 R23, RZ, RZ, UR9 ;  /* 0x00000009ff177e24 */ /* 0x000fe2000f8e00ff */
[----:B------:R-:W-:Y:S01]  /*15a0*/  ULOP3.LUT UR28, UR8, 0x8, URZ, 0x3c, !UPT ;  /* 0x00000008081c7892 */ /* 0x000fe2000f8e3c3f */
[----:B------:R-:W-:Y:S01]  /*15b0*/  VIADD R17, R17, UR10 ;  /* 0x0000000a11117c36 */ /* 0x000fe20008000000 */
[----:B------:R-:W-:-:S02]  /*15c0*/  ULOP3.LUT UR17, UR8, 0x18, URZ, 0x3c, !UPT ;  /* 0x0000001808117892 */ /* 0x000fc4000f8e3c3f */
[----:B------:R-:W-:Y:S02]  /*15d0*/  UIADD3.X UR29, URZ, UR15, URZ, UP1, !UPT ;  /* 0x0000000f3f1d7290 */ /* 0x000fe40008ffe43f */
[----:B------:R-:W-:-:S12]  /*15e0*/  UIADD3.X UR30, URZ, UR13, URZ, UP2, !UPT ;  /* 0x0000000d3f1e7290 */ /* 0x000fd800097fe43f */
.L_x_157:
[----:B------:R-:W-:Y:S01]  /*15f0*/  SHF.L.U32 R24, R23, 0x1f, RZ ;  /* 0x0000001f17187819 */ /* 0x000fe200000006ff */
[----:B------:R-:W-:Y:S01]  /*1600*/  IMAD.MOV.U32 R87, RZ, RZ, RZ ;  /* 0x000000ffff577224 */ /* 0x000fe200078e00ff */
[----:B------:R-:W-:Y:S02]  /*1610*/  ISETP.GE.AND P1, PT, R21, 0x1, PT ;  /* 0x000000011500780c */ /* 0x000fe40003f26270 */
[----:B------:R-:W0:Y:S02]  /*1620*/  SYNCS.PHASECHK.TRANS64.TRYWAIT P0, [UR16+-0x8], R24 ;  /* 0xfffff818ff0075a7 */ /* 0x000e240008000150 */
[----:B0-2345:R-:W-:Y:S09]  /*1630*/  @!P0 BRA `(.L_x_15) ;  /* 0x0000006800808947 */ /* 0x03dff20003800000 */
.L_x_180:
[----:B0-----:R-:W-:Y:S02]  /*1640*/  CS2R R24, SRZ ;  /* 0x0000000000187805 */ /* 0x001fe4000001ff00 */
[----:B------:R-:W-:Y:S02]  /*1650*/  CS2R R26, SRZ ;  /* 0x00000000001a7805 */ /* 0x000fe4000001ff00 */
[----:B------:R-:W-:Y:S02]  /*1660*/  CS2R R28, SRZ ;  /* 0x00000000001c7805 */ /* 0x000fe4000001ff00 */
[----:B------:R-:W-:Y:S02]  /*1670*/  CS2R R30, SRZ ;  /* 0x00000000001e7805 */ /* 0x000fe4000001ff00 */
[----:B------:R-:W-:Y:S02]  /*1680*/  CS2R R32, SRZ ;  /* 0x0000000000207805 */ /* 0x000fe4000001ff00 */
[----:B------:R-:W-:-:S02]  /*1690*/  CS2R R34, SRZ ;  /* 0x0000000000227805 */ /* 0x000fc4000001ff00 */
[----:B------:R-:W-:Y:S02]  /*16a0*/  CS2R R36, SRZ ;  /* 0x0000000000247805 */ /* 0x000fe4000001ff00 */
        /* <DEDUP_REMOVED lines=23> */
[----:B------:R-:W-:Y:S01]  /*1820*/  CS2R R84, SRZ ;  /* 0x0000000000547805 */ /* 0x000fe2000001ff00 */
[----:B------:R-:W-:Y:S01]  /*1830*/  IMAD.MOV.U32 R86, RZ, RZ, RZ ;  /* 0x000000ffff567224 */ /* 0x000fe200078e00ff */
[----:B------:R-:W-:Y:S06]  /*1840*/  @!P1 BRA `(.L_x_16) ;  /* 0x0000000400209947 */ /* 0x000fec0003800000 */
[----:B------:R-:W-:Y:S01]  /*1850*/  IMAD.MOV.U32 R92, RZ, RZ, R21 ;  /* 0x000000ffff5c7224 */ /* 0x000fe200078e0015 */
[----:B------:R-:W-:Y:S01]  /*1860*/  UPLOP3.LUT UP0, UPT, UPT, UPT, UPT, 0x40, 0x0 ;  /* 0x000000000000789c */ /* 0x000fe20003f0e870 */
[----:B------:R-:W-:Y:S01]  /*1870*/  IMAD.U32 R93, RZ, RZ, UR4 ;  /* 0x00000004ff5d7e24 */ /* 0x000fe2000f8e00ff */
[----:B------:R-:W-:Y:S01]  /*1880*/  UMOV UR19, UR5 ;  /* 0x0000000500137c82 */ /* 0x000fe20008000000 */
[----:B------:R-:W-:-:S08]  /*1890*/  UMOV UR18, UR5 ;  /* 0x0000000500127c82 */ /* 0x000fd00008000000 */
.L_x_23:
[----:B------:R-:W-:-:S13]  /*18a0*/  ISETP.NE.AND P1, PT, R102, 0x3, PT ;  /* 0x000000036600780c */ /* 0x000fda0003f25270 */
[----:B------:R-:W-:Y:S05]  /*18b0*/  @!P1 BRA `(.L_x_17) ;  /* 0x0000000000049947 */ /* 0x000fea0003800000 */
[----:B------:R-:W-:Y:S01]  /*18c0*/  BPT.TRAP 0x1 ;  /* 0x000000040000795c */ /* 0x000fe20000300000 */
.L_x_17:
[----:B------:R-:W-:Y:S01]  /*18d0*/  ULEA UR8, UR19, UR7, 0x3 ;  /* 0x0000000713087291 */ /* 0x000fe2000f8e183f */
[----:B------:R-:W-:-:S08]  /*18e0*/  SHF.L.U32 R89, R93, 0x1f, RZ ;  /* 0x0000001f5d597819 */ /* 0x000fd000000006ff */
[----:B------:R0:W1:Y:S01]  /*18f0*/  SYNCS.PHASECHK.TRANS64.TRYWAIT P0, [UR8], R89 ;  /* 0x00000059ff0075a7 */ /* 0x0000620008000148 */
[----:B------:R-:W-:Y:S05]  /*1900*/  @!P1 BRA `(.L_x_18) ;  /* 0x0000000000049947 */ /* 0x000fea0003800000 */
[----:B------:R-:W-:Y:S01]  /*1910*/  BPT.TRAP 0x1 ;  /* 0x000000040000795c */ /* 0x000fe20000300000 */
.L_x_18:
[----:B------:R-:W-:-:S04]  /*1920*/  IMAD.U32 R91, RZ, RZ, UR19 ;  /* 0x00000013ff5b7e24 */ /* 0x000fc8000f8e00ff */
[----:B------:R-:W-:Y:S01]  /*1930*/  IMAD R88, R91, 0x400, R12 ;  /* 0x000004005b587824 */ /* 0x000fe200078e020c */
[----:B-1----:R-:W-:Y:S06]  /*1940*/  @P0 BRA `(.L_x_19) ;  /* 0x0000000000080947 */ /* 0x002fec0003800000 */
[----:B------:R-:W1:Y:S02]  /*1950*/  SYNCS.PHASECHK.TRANS64.TRYWAIT P0, [UR8], R89 ;  /* 0x00000059ff0075a7 */ /* 0x000e640008000148 */
[----:B-1----:R-:W-:Y:S05]  /*1960*/  @!P0 BRA `(.L_x_20) ;  /* 0x0000006400cc8947 */ /* 0x002fea0003800000 */
.L_x_19:
[----:B01----:R-:W0:Y:S01]  /*1970*/  LDS.128 R88, [R88+UR7+0x32180] ;  /* 0x0321800758587984 */ /* 0x003e220008000c00 */
[----:B------:R-:W-:Y:S02]  /*1980*/  UIADD3 UR8, UR7, 0x180, URZ ;  /* 0x0000018007087890 */ /* 0x000fe4000fffe03f */
[----:B------:R-:W-:Y:S02]  /*1990*/  UIADD3 UR9, UR7, 0xa180, URZ ;  /* 0x0000a18007097890 */ /* 0x000fe4000fffe03f */
[----:B------:R-:W-:Y:S02]  /*19a0*/  USHF.R.U32.HI UR8, URZ, 0x4, UR8 ;  /* 0x000000043f087899 */ /* 0x000fe40008011608 */
[----:B------:R-:W-:Y:S02]  /*19b0*/  USHF.R.U32.HI UR9, URZ, 0x4, UR9 ;  /* 0x000000043f097899 */ /* 0x000fe40008011609 */
[----:B------:R-:W-:Y:S02]  /*19c0*/  ULOP3.LUT UR8, UR8, 0x3fff, URZ, 0xc0, !UPT ;  /* 0x00003fff08087892 */ /* 0x000fe4000f8ec03f */
[----:B------:R-:W-:-:S02]  /*19d0*/  ULOP3.LUT UR9, UR9, 0x3fff, URZ, 0xc0, !UPT ;  /* 0x00003fff09097892 */ /* 0x000fc4000f8ec03f */
[----:B------:R-:W-:Y:S02]  /*19e0*/  ULOP3.LUT UR8, UR8, 0x10000, URZ, 0xfc, !UPT ;  /* 0x0001000008087892 */ /* 0x000fe4000f8efc3f */
[----:B------:R-:W-:Y:S02]  /*19f0*/  ULOP3.LUT UR9, UR9, 0x10000, URZ, 0xfc, !UPT ;  /* 0x0001000009097892 */ /* 0x000fe4000f8efc3f */
[----:B------:R-:W-:Y:S02]  /*1a00*/  ULEA UR22, UR19, UR8, 0x9 ;  /* 0x0000000813167291 */ /* 0x000fe4000f8e483f */
[----:B------:R-:W-:Y:S01]  /*1a10*/  ULEA UR23, UR19, UR9, 0xb ;  /* 0x0000000913177291 */ /* 0x000fe2000f8e583f */
[----:B------:R-:W-:Y:S02]  /*1a20*/  UMOV UR11, 0x40000040 ;  /* 0x40000040000b7882 */ /* 0x000fe40000000000 */
[----:B------:R-:W-:Y:S02]  /*1a30*/  UMOV UR9, 0x40000040 ;  /* 0x4000004000097882 */ /* 0x000fe40000000000 */
[----:B------:R-:W-:-:S02]  /*1a40*/  UMOV UR8, UR22 ;  /* 0x0000001600087c82 */ /* 0x000fc40008000000 */
[----:B------:R-:W-:Y:S01]  /*1a50*/  UMOV UR10, UR23 ;  /* 0x00000017000a7c82 */ /* 0x000fe20008000000 */
[----:B0-----:R-:W-:-:S06]  /*1a60*/  WARPGROUP.ARRIVE ;  /* 0x00000000000079c5 */ /* 0x001fcc0000000000 */
[----:B------:R-:W-:Y:S01]  /*1a70*/  HGMMA.SP.64x128x32.F32.BF16 R24, gdesc[UR8], R24, UP0, R88, 0x0 ;  /* 0x09e05800081879f0 */ /* 0x000fe2000bf01a18 */
[----:B------:R-:W-:Y:S02]  /*1a80*/  UIADD3 UR8, UR22, 0x2, URZ ;  /* 0x0000000216087890 */ /* 0x000fe4000fffe03f */
[----:B------:R-:W-:Y:S01]  /*1a90*/  UIADD3 UR10, UR23, 0x4, URZ ;  /* 0x00000004170a7890 */ /* 0x000fe2000fffe03f */
[----:B------:R-:W-:Y:S01]  /*1aa0*/  UMOV UR9, 0x40000040 ;  /* 0x4000004000097882 */ /* 0x000fe20000000000 */
[----:B------:R-:W-:-:S11]  /*1ab0*/  UMOV UR11, 0x40000040 ;  /* 0x40000040000b7882 */ /* 0x000fd60000000000 */
[----:B------:R-:W-:Y:S01]  /*1ac0*/  HGMMA.SP.64x128x32.F32.BF16 R24, gdesc[UR8], R24, R89, 0x0 ;  /* 0x09e05900081879f0 */ /* 0x000fe20008701a18 */
        /* <DEDUP_REMOVED lines=9> */
[----:B------:R-:W-:Y:S03]  /*1b60*/  HGMMA.SP.64x128x32.F32.BF16 R24, gdesc[UR8], R24, R91, 0x0, gsb0 ;  /* 0x09e05b00081879f0 */ /* 0x000fe60008001a18 */
[----:B------:R-:W-:Y:S02]  /*1b70*/  WARPGROUP.DEPBAR.LE gsb0, 0x0 ;  /* 0x00008000000079c5 */ /* 0x000fe40000010000 */
[----:B------:R-:W-:Y:S05]  /*1b80*/  @!P1 BRA `(.L_x_21) ;  /* 0x0000000000049947 */ /* 0x000fea0003800000 */
[----:B------:R-:W-:Y:S01]  /*1b90*/  BPT.TRAP 0x1 ;  /* 0x000000040000795c */ /* 0x000fe20000300000 */
.L_x_21:
[----:B------:R-:W-:Y:S01]  /*1ba0*/  ULEA UR8, UR18, UR7, 0x3 ;  /* 0x0000000712087291 */ /* 0x000fe2000f8e183f */
[----:B------:R-:W-:-:S03]  /*1bb0*/  ISETP.GT.U32.AND P0, PT, R6, 0x1, PT ;  /* 0x000000010600780c */ /* 0x000fc60003f04070 */
[----:B------:R-:W-:-:S04]  /*1bc0*/  UIADD3 UR8, UR8, 0x28, URZ ;  /* 0x0000002808087890 */ /* 0x000fc8000fffe03f */
[----:B------:R-:W-:-:S09]  /*1bd0*/  UPRMT UR8, URZ, 0x654, UR8 ;  /* 0x000006543f087896 */ /* 0x000fd20008000008 */
[----:B------:R-:W-:Y:S01]  /*1be0*/  SYNCS.ARRIVE.TRANS64.RED.A1T0 RZ, [UR8], RZ ;  /* 0x000000ffffff79a7 */ /* 0x000fe20008100408 */
[----:B------:R-:W-:Y:S05]  /*1bf0*/  @P0 BRA `(.L_x_22) ;  /* 0x0000000000040947 */ /* 0x000fea0003800000 */
[----:B------:R-:W-:Y:S01]  /*1c00*/  BPT.TRAP 0x1 ;  /* 0x000000040000795c */ /* 0x000fe20000300000 */
.L_x_22:
[----:B------:R-:W-:Y:S01]  /*1c10*/  UIADD3 UR19, UR19, 0x1, URZ ;  /* 0x0000000113137890 */ /* 0x000fe2000fffe03f */
[C---:B------:R-:W-:Y:S01]  /*1c20*/  ISETP.GT.AND P0, PT, R92.reuse, 0x1, PT ;  /* 0x000000015c00780c */ /* 0x040fe20003f04270 */
[----:B------:R-:W-:Y:S01]  /*1c30*/  UIADD3 UR18, UR18, 0x1, URZ ;  /* 0x0000000112127890 */ /* 0x000fe2000fffe03f */
[----:B------:R-:W-:Y:S01]  /*1c40*/  VIADD R92, R92, 0xffffffff ;  /* 0xffffffff5c5c7836 */ /* 0x000fe20000000000 */
[----:B------:R-:W-:Y:S02]  /*1c50*/  UISETP.NE.AND UP0, UPT, UR19, 0x5, UPT ;  /* 0x000000051300788c */ /* 0x000fe4000bf05270 */
[----:B------:R-:W-:Y:S02]  /*1c60*/  UISETP.NE.AND UP1, UPT, UR18, 0x5, UPT ;  /* 0x000000051200788c */ /* 0x000fe4000bf25270 */
[----:B------:R-:W-:Y:S02]  /*1c70*/  USEL UR8, URZ, 0x1, UP0 ;  /* 0x000000013f087887 */ /* 0x000fe40008000000 */
[----:B------:R-:W-:-:S02]  /*1c80*/  USEL UR19, UR19, URZ, UP0 ;  /* 0x0000003f13137287 */ /* 0x000fc40008000000 */
[----:B------:R-:W-:Y:S02]  /*1c90*/  USEL UR18, UR18, URZ, UP1 ;  /* 0x0000003f12127287 */ /* 0x000fe40008800000 */
[----:B------:R-:W-:Y:S01]  /*1ca0*/  UPLOP3.LUT UP0, UPT, UPT, UPT, UPT, 0x80, 0x0 ;  /* 0x000000000000789c */ /* 0x000fe20003f0f070 */
[----:B------:R-:W-:Y:S01]  /*1cb0*/  LOP3.LUT R93, R93, UR8, RZ, 0x3c, !PT ;  /* 0x000000085d5d7c12 */ /* 0x000fe2000f8e3cff */
[----:B------:R-:W-:Y:S09]  /*1cc0*/  @P0 BRA `(.L_x_23) ;  /* 0xfffffff800f40947 */ /* 0x000ff2000383ffff */
.L_x_16:
[----:B------:R-:W-:Y:S01]  /*1cd0*/  IMAD.U32 R89, RZ, RZ, UR28 ;  /* 0x0000001cff597e24 */ /* 0x000fe2000f8e00ff */
[----:B------:R-:W-:Y:S01]  /*1ce0*/  SHF.L.U32 R88, R23, 0x1f, RZ ;  /* 0x0000001f17587819 */ /* 0x000fe200000006ff */
[----:B------:R-:W-:Y:S01]  /*1cf0*/  UIADD3 UR5, UR5, UR25, URZ ;  /* 0x0000001905057290 */ /* 0x000fe2000fffe03f */
[----:B------:R-:W-:Y:S01]  /*1d00*/  SHF.R.S32.HI R92, RZ, 0x1f, R0 ;  /* 0x0000001fff5c7819 */ /* 0x000fe20000011400 */
[----:B------:R0:W-:Y:S01]  /*1d10*/  SYNCS.ARRIVE.TRANS64.A1T0 RZ, [R89+UR24], RZ ;  /* 0x000000ff59ff79a7 */ /* 0x0001e20008100018 */
[----:B------:R-:W-:Y:S02]  /*1d20*/  WARPGROUP.DEPBAR.LE gsb0, 0x0 ;  /* 0x00008000000079c5 */ /* 0x000fe40000010000 */
[----:B------:R-:W-:Y:S02]  /*1d30*/  UISETP.GE.U32.AND UP1, UPT, UR25, 0x5, UPT ;  /* 0x000000051900788c */ /* 0x000fe4000bf26070 */
[----:B------:R-:W-:Y:S01]  /*1d40*/  UISETP.GT.U32.AND UP0, UPT, UR5, 0x4, UPT ;  /* 0x000000040500788c */ /* 0x000fe2000bf04070 */
[----:B------:R-:W1:Y:S03]  /*1d50*/  SYNCS.PHASECHK.TRANS64.TRYWAIT P0, [UR16+0x8], R88 ;  /* 0x00000858ff0075a7 */ /* 0x000e660008000150 */
[----:B------:R-:W-:-:S04]  /*1d60*/  UISETP.LT.U32.AND UP0, UPT, UR25, 0x5, UP0 ;  /* 0x000000051900788c */ /* 0x000fc80008701070 */
[----:B------:R-:W-:Y:S02]  /*1d70*/  USEL UR10, URZ, 0x1, !UP0 ;  /* 0x000000013f0a7887 */ /* 0x000fe4000c000000 */
[----:B------:R-:W-:Y:S02]  /*1d80*/  @UP1 UIMAD.WIDE.U32 UR8, UR5, -0x33333333, URZ ;  /* 0xcccccccd050818a5 */ /* 0x000fe4000f8e003f */
[----:B------:R-:W-:Y:S02]  /*1d90*/  ULOP3.LUT UR4, UR4, UR10, URZ, 0x3c, !UPT ;  /* 0x0000000a04047292 */ /* 0x000fe4000f8e3c3f */
[----:B------:R-:W-:-:S04]  /*1da0*/  @UP1 USHF.R.U32.HI UR8, URZ, 0x2, UR9 ;  /* 0x000000023f081899 */ /* 0x000fc80008011609 */
[----:B------:R-:W-:Y:S01]  /*1db0*/  @UP1 ULOP3.LUT UR4, UR4, 0x1, UR8, 0x78, !UPT ;  /* 0x0000000104041892 */ /* 0x000fe2000f8e7808 */
[----:B01----:R-:W-:Y:S11]  /*1dc0*/  @!P0 BRA `(.L_x_24) ;  /* 0x0000006000cc8947 */ /* 0x003ff60003800000 */
.L_x_181:
[----:B------:R-:W-:Y:S01]  /*1dd0*/  ULDC.64 UR8, c[0x0][0x6d0] ;  /* 0x0001b40000087ab9 */ /* 0x000fe20000000a00 */
[----:B------:R-:W-:Y:S02]  /*1de0*/  IMAD.SHL.U32 R98, R5, 0x40, RZ ;  /* 0x0000004005627824 */ /* 0x000fe400078e00ff */
[----:B------:R-:W-:Y:S02]  /*1df0*/  IMAD R91, R92, UR8, RZ ;  /* 0x000000085c5b7c24 */ /* 0x000fe4000f8e02ff */
[----:B0-----:R-:W-:Y:S01]  /*1e00*/  IMAD.WIDE.U32 R88, R0, UR8, R10 ;  /* 0x0000000800587c25 */ /* 0x001fe2000f8e000a */
[----:B------:R-:W-:Y:S01]  /*1e10*/  ULDC UR8, c[0x0][0x284] ;  /* 0x0000a10000087ab9 */ /* 0x000fe20000000800 */
[----:B------:R-:W-:Y:S02]  /*1e20*/  SHF.R.S32.HI R99, RZ, 0x1f, R98 ;  /* 0x0000001fff637819 */ /* 0x000fe40000011462 */
[----:B------:R-:W-:Y:S01]  /*1e30*/  IMAD.SHL.U32 R5, R4, 0x80, RZ ;  /* 0x0000008004057824 */ /* 0x000fe200078e00ff */
[----:B------:R-:W-:Y:S01]  /*1e40*/  ISETP.GE.AND P0, PT, R98, UR8, PT ;  /* 0x0000000862007c0c */ /* 0x000fe2000bf06270 */
[----:B------:R-:W-:Y:S01]  /*1e50*/  ULDC UR8, c[0x0][0x288] ;  /* 0x0000a20000087ab9 */ /* 0x000fe20000000800 */
[----:B------:R-:W-:Y:S01]  /*1e60*/  IMAD R91, R0, UR9, R91 ;  /* 0x00000009005b7c24 */ /* 0x000fe2000f8e025b */
[----:B------:R-:W-:-:S02]  /*1e70*/  IADD3 R88, P1, R98, R88, RZ ;  /* 0x0000005862587210 */ /* 0x000fc40007f3e0ff */
[----:B------:R-:W-:Y:S02]  /*1e80*/  ISETP.GE.OR P0, PT, R5, UR8, P0 ;  /* 0x0000000805007c0c */ /* 0x000fe40008706670 */
[----:B------:R-:W-:-:S11]  /*1e90*/  IADD3.X R89, R99, R89, R91, P1, !PT ;  /* 0x0000005963597210 */ /* 0x000fd60000ffe45b */
[----:B------:R-:W-:Y:S05]  /*1ea0*/  @P0 BRA `(.L_x_25) ;  /* 0x0000004800740947 */ /* 0x000fea0003800000 */
[----:B------:R-:W0:Y:S01]  /*1eb0*/  LDC.64 R108, c[0x0][0x6c8] ;  /* 0x0001b200ff6c7b82 */ /* 0x000e220000000a00 */
[----:B-----5:R-:W-:Y:S01]  /*1ec0*/  FSETP.NEU.AND P1, PT, R13, RZ, PT ;  /* 0x000000ff0d00720b */ /* 0x020fe20003f2d000 */
[----:B------:R-:W-:Y:S01]  /*1ed0*/  IMAD.WIDE R104, R4, 0x80, R14 ;  /* 0x0000008004687825 */ /* 0x000fe200078e020e */
[----:B------:R-:W-:Y:S03]  /*1ee0*/  BSSY B0, `(.L_x_25) ;  /* 0x0000499000007945 */ /* 0x000fe60003800000 */
[----:B------:R-:W-:Y:S02]  /*1ef0*/  IMAD.IADD R5, R18, 0x1, -R5 ;  /* 0x0000000112057824 */ /* 0x000fe400078e0a05 */
[----:B------:R-:W-:-:S03]  /*1f00*/  IMAD.IADD R4, R17, 0x1, -R98 ;  /* 0x0000000111047824 */ /* 0x000fc600078e0a62 */
[----:B------:R-:W-:-:S04]  /*1f10*/  ISETP.GT.AND P0, PT, R5, RZ, PT ;  /* 0x000000ff0500720c */ /* 0x000fc80003f04270 */
[----:B------:R-:W-:Y:S01]  /*1f20*/  ISETP.GT.AND P2, PT, R4, RZ, P0 ;  /* 0x000000ff0400720c */ /* 0x000fe20000744270 */
[-C--:B0-----:R-:W-:Y:S02]  /*1f30*/  IMAD R90, R105, R108.reuse, RZ ;  /* 0x0000006c695a7224 */ /* 0x081fe400078e02ff */
[----:B------:R-:W-:-:S04]  /*1f40*/  IMAD.WIDE.U32 R94, R104, R108, R88 ;  /* 0x0000006c685e7225 */ /* 0x000fc800078e0058 */
[----:B------:R-:W-:-:S04]  /*1f50*/  IMAD R89, R104, R109, R90 ;  /* 0x0000006d68597224 */ /* 0x000fc800078e025a */
[----:B------:R-:W-:Y:S01]  /*1f60*/  IMAD.IADD R103, R95, 0x1, R89 ;  /* 0x000000015f677824 */ /* 0x000fe200078e0259 */
[----:B------:R-:W-:Y:S06]  /*1f70*/  @!P1 BRA `(.L_x_26) ;  /* 0x0000003000d09947 */ /* 0x000fec0003800000 */
[----:B------:R-:W-:Y:S01]  /*1f80*/  ULDC.64 UR8, c[0x0][0x6b8] ;  /* 0x0001ae0000087ab9 */ /* 0x000fe20000000a00 */
[----:B------:R-:W-:Y:S01]  /*1f90*/  ULDC.64 UR22, c[0x0][0x6b0] ;  /* 0x0001ac0000167ab9 */ /* 0x000fe20000000a00 */
[----:B------:R-:W-:Y:S01]  /*1fa0*/  IMAD.WIDE.U32 R88, R0, UR8, R10 ;  /* 0x0000000800587c25 */ /* 0x000fe2000f8e000a */
[----:B------:R-:W-:Y:S01]  /*1fb0*/  ULDC.64 UR10, c[0x0][0x6a8] ;  /* 0x0001aa00000a7ab9 */ /* 0x000fe20000000a00 */
[----:B------:R-:W0:Y:S01]  /*1fc0*/  LDC.64 R100, c[0x0][0x6b0] ;  /* 0x0001ac00ff647b82 */ /* 0x000e220000000a00 */
[----:B------:R-:W-:Y:S01]  /*1fd0*/  ULDC.64 UR18, c[0x0][0x6c0] ;  /* 0x0001b00000127ab9 */ /* 0x000fe20000000a00 */
[----:B------:R-:W-:Y:S01]  /*1fe0*/  IMAD R91, R92, UR8, RZ ;  /* 0x000000085c5b7c24 */ /* 0x000fe2000f8e02ff */
[----:B------:R-:W-:Y:S01]  /*1ff0*/  IADD3 R90, P1, R98, R88, RZ ;  /* 0x00000058625a7210 */ /* 0x000fe20007f3e0ff */
[----:B------:R-:W-:Y:S02]  /*2000*/  IMAD R93, R105, UR22, RZ ;  /* 0x00000016695d7c24 */ /* 0x000fe4000f8e02ff */
[----:B------:R-:W-:-:S02]  /*2010*/  IMAD R107, R0, UR9, R91 ;  /* 0x00000009006b7c24 */ /* 0x000fc4000f8e025b */
[----:B------:R-:W-:-:S03]  /*2020*/  IMAD R105, R104, UR23, R93 ;  /* 0x0000001768697c24 */ /* 0x000fc6000f8e025d */
[----:B------:R-:W-:-:S03]  /*2030*/  IADD3.X R91, R99, R89, R107, P1, !PT ;  /* 0x00000059635b7210 */ /* 0x000fc60000ffe46b */
[----:B------:R-:W-:-:S04]  /*2040*/  IMAD.WIDE.U32 R88, R104, UR22, R90 ;  /* 0x0000001668587c25 */ /* 0x000fc8000f8e005a */
[----:B------:R-:W-:Y:S01]  /*2050*/  IMAD.IADD R89, R89, 0x1, R105 ;  /* 0x0000000159597824 */ /* 0x000fe200078e0269 */
[----:B------:R-:W-:-:S04]  /*2060*/  LEA R92, P1, R88, UR10, 0x2 ;  /* 0x0000000a585c7c11 */ /* 0x000fc8000f8210ff */
[----:B------:R-:W-:-:S05]  /*2070*/  LEA.HI.X R93, R88, UR11, R89, 0x2, P1 ;  /* 0x0000000b585d7c11 */ /* 0x000fca00088f1459 */
[----:B------:R-:W2:Y:S01]  /*2080*/  @P2 LDG.E.LTC128B R106, desc[UR20][R92.64] ;  /* 0x000000145c6a2981 */ /* 0x000ea2000c1e1920 */
[----:B------:R-:W-:Y:S01]  /*2090*/  LEA R88, P1, R94, UR18, 0x2 ;  /* 0x000000125e587c11 */ /* 0x000fe2000f8210ff */
[----:B------:R-:W-:Y:S01]  /*20a0*/  IMAD.WIDE.U32 R96, R104, UR22, R98 ;  /* 0x0000001668607c25 */ /* 0x000fe2000f8e0062 */
[----:B------:R-:W-:Y:S02]  /*20b0*/  BSSY B1, `(.L_x_27) ;  /* 0x0000017000017945 */ /* 0x000fe40003800000 */
[----:B------:R-:W-:Y:S01]  /*20c0*/  LEA.HI.X R89, R94, UR19, R103, 0x2, P1 ;  /* 0x000000135e597c11 */ /* 0x000fe200088f1467 */
[----:B0-----:R-:W-:Y:S01]  /*20d0*/  IMAD.WIDE.U32 R100, R104, UR22, R100 ;  /* 0x0000001668647c25 */ /* 0x001fe2000f8e0064 */
[----:B------:R-:W-:Y:S02]  /*20e0*/  LEA R94, P1, R108, R88, 0x2 ;  /* 0x000000586c5e7211 */ /* 0x000fe400078210ff */
[----:B------:R-:W-:Y:S02]  /*20f0*/  IADD3 R96, P3, R10, R96, RZ ;  /* 0x000000600a607210 */ /* 0x000fe40007f7e0ff */
[----:B------:R-:W-:-:S02]  /*2100*/  LEA.HI.X R95, R108, R89, R109, 0x2, P1 ;  /* 0x000000596c5f7211 */ /* 0x000fc400008f146d */
[----:B------:R-:W-:Y:S02]  /*2110*/  ISETP.GT.AND P1, PT, R5, 0x1, PT ;  /* 0x000000010500780c */ /* 0x000fe40003f24270 */
[----:B------:R-:W-:Y:S01]  /*2120*/  IADD3.X R97, R11, R105, R97, P3, !PT ;  /* 0x000000690b617210 */ /* 0x000fe20001ffe461 */
[----:B------:R-:W-:Y:S01]  /*2130*/  IMAD.IADD R105, R105, 0x1, R101 ;  /* 0x0000000169697824 */ /* 0x000fe200078e0265 */
[----:B------:R-:W-:Y:S01]  /*2140*/  IADD3 R98, P3, P5, R10, R100, R98 ;  /* 0x000000640a627210 */ /* 0x000fe20007d7e062 */
[----:B------:R-:W-:-:S03]  /*2150*/  IMAD.WIDE.U32 R96, R0, UR8, R96 ;  /* 0x0000000800607c25 */ /* 0x000fc6000f8e0060 */
[----:B------:R-:W-:Y:S01]  /*2160*/  IADD3.X R99, R11, R105, R99, P3, P5 ;  /* 0x000000690b637210 */ /* 0x000fe20001fea463 */
[----:B------:R-:W-:Y:S02]  /*2170*/  IMAD.IADD R101, R107, 0x1, R97 ;  /* 0x000000016b657824 */ /* 0x000fe400078e0261 */
[----:B--2---:R-:W-:-:S04]  /*2180*/  FMUL R103, R106, R13 ;  /* 0x0000000d6a677220 */ /* 0x004fc80000400000 */
[----:B------:R-:W-:Y:S01]  /*2190*/  FFMA R103, R24, R7, R103 ;  /* 0x0000000718677223 */ /* 0x000fe20000000067 */
[----:B------:R-:W-:-:S04]  /*21a0*/  IADD3 R24, P6, R90, R100, RZ ;  /* 0x000000645a187210 */ /* 0x000fc80007fde0ff */
[----:B------:R0:W-:Y:S01]  /*21b0*/  @P2 STG.E desc[UR20][R88.64], R103 ;  /* 0x0000006758002986 */ /* 0x0001e2000c101914 */
[----:B------:R-:W-:Y:S01]  /*21c0*/  ISETP.GT.AND P2, PT, R4, RZ, P1 ;  /* 0x000000ff0400720c */ /* 0x000fe20000f44270 */
[----:B------:R-:W-:Y:S01]  /*21d0*/  IMAD.X R91, R105, 0x1, R91, P6 ;  /* 0x00000001695b7824 */ /* 0x000fe200030e065b */
[----:B------:R-:W-:-:S04]  /*21e0*/  LEA R90, P6, R24, UR10, 0x2 ;  /* 0x0000000a185a7c11 */ /* 0x000fc8000f8c10ff */
[----:B------:R-:W-:-:S07]  /*21f0*/  LEA.HI.X R91, R24, UR11, R91, 0x2, P6 ;  /* 0x0000000b185b7c11 */ /* 0x000fce000b0f145b */
[----:B0-----:R-:W-:Y:S05]  /*2200*/  @!P2 BRA `(.L_x_28) ;  /* 0x000000000004a947 */ /* 0x001fea0003800000 */
[----:B------:R0:W5:Y:S02]  /*2210*/  LDG.E.LTC128B R106, desc[UR20][R90.64] ;  /* 0x000000145a6a7981 */ /* 0x000164000c1e1920 */
.L_x_28:
[----:B------:R-:W-:Y:S05]  /*2220*/  BSYNC B1 ;  /* 0x0000000000017941 */ /* 0x000fea0003800000 */
.L_x_27:
[----:B-----5:R-:W-:Y:S01]  /*2230*/  FMUL R100, R106, R13 ;  /* 0x0000000d6a647220 */ /* 0x020fe20000400000 */
[----:B------:R-:W-:Y:S01]  /*2240*/  ISETP.GT.AND P3, PT, R4, 0x8, P0 ;  /* 0x000000080400780c */ /* 0x000fe20000764270 */
[----:B------:R-:W-:Y:S01]  /*2250*/  BSSY B1, `(.L_x_29) ;  /* 0x0000009000017945 */ /* 0x000fe20003800000 */
[C---:B------:R-:W-:Y:S01]  /*2260*/  LEA R24, P5, R96.reuse, UR10, 0x2 ;  /* 0x0000000a60187c11 */ /* 0x040fe2000f8a10ff */
[----:B------:R-:W-:Y:S01]  /*2270*/  FFMA R103, R25, R7, R100 ;  /* 0x0000000719677223 */ /* 0x000fe20000000064 */
[----:B------:R-:W-:Y:S02]  /*2280*/  ISETP.GT.AND P0, PT, R5, 0x8, PT ;  /* 0x000000080500780c */ /* 0x000fe40003f04270 */
[----:B------:R-:W-:Y:S01]  /*2290*/  LEA.HI.X R25, R96, UR11, R101, 0x2, P5 ;  /* 0x0000000b60197c11 */ /* 0x000fe2000a8f1465 */
[----:B------:R-:W-:Y:S01]  /*22a0*/  IMAD.WIDE.U32 R96, R0, UR8, R98 ;  /* 0x0000000800607c25 */ /* 0x000fe2000f8e0062 */
[----:B------:R1:W-:Y:S05]  /*22b0*/  @P2 STG.E desc[UR20][R94.64], R103 ;  /* 0x000000675e002986 */ /* 0x0003ea000c101914 */
[----:B------:R-:W-:Y:S05]  /*22c0*/  @!P3 BRA `(.L_x_30) ;  /* 0x000000000004b947 */ /* 0x000fea0003800000 */
[----:B------:R2:W5:Y:S02]  /*22d0*/  LDG.E.LTC128B R106, desc[UR20][R24.64+0x20] ;  /* 0x00002014186a7981 */ /* 0x000564000c1e1920 */
.L_x_30:
[----:B------:R-:W-:Y:S05]  /*22e0*/  BSYNC B1 ;  /* 0x0000000000017941 */ /* 0x000fea0003800000 */
.L_x_29:
[----:B--2--5:R-:W-:Y:S01]  /*22f0*/  FMUL R25, R106, R13 ;  /* 0x0000000d6a197220 */ /* 0x024fe20000400000 */
[----:B------:R-:W-:Y:S01]  /*2300*/  ISETP.GT.AND P2, PT, R4, 0x8, P1 ;  /* 0x000000080400780c */ /* 0x000fe20000f44270 */
[----:B------:R-:W-:Y:S01]  /*2310*/  IMAD.IADD R97, R107, 0x1, R97 ;  /* 0x000000016b617824 */ /* 0x000fe200078e0261 */
[----:B------:R-:W-:Y:S01]  /*2320*/  LEA R24, P1, R96, UR10, 0x2 ;  /* 0x0000000a60187c11 */ /* 0x000fe2000f8210ff */
[----:B------:R-:W-:Y:S01]  /*2330*/  FFMA R99, R26, R7, R25 ;  /* 0x000000071a637223 */ /* 0x000fe20000000019 */
[----:B------:R-:W-:Y:S02]  /*2340*/  BSSY B1, `(.L_x_31) ;  /* 0x0000005000017945 */ /* 0x000fe40003800000 */
[----:B------:R-:W-:Y:S02]  /*2350*/  LEA.HI.X R25, R96, UR11, R97, 0x2, P1 ;  /* 0x0000000b60197c11 */ /* 0x000fe400088f1461 */
[----:B------:R2:W-:Y:S05]  /*2360*/  @P3 STG.E desc[UR20][R88.64+0x20], R99 ;  /* 0x0000206358003986 */ /* 0x0005ea000c101914 */
[----:B------:R-:W-:Y:S05]  /*2370*/  @!P2 BRA `(.L_x_32) ;  /* 0x000000000004a947 */ /* 0x000fea0003800000 */
[----:B------:R3:W5:Y:S02]  /*2380*/  LDG.E.LTC128B R106, desc[UR20][R24.64+0x20] ;  /* 0x00002014186a7981 */ /* 0x000764000c1e1920 */
.L_x_32:
[----:B------:R-:W-:Y:S05]  /*2390*/  BSYNC B1 ;  /* 0x0000000000017941 */ /* 0x000fea0003800000 */
.L_x_31:
[----:B-----5:R-:W-:Y:S01]  /*23a0*/  FMUL R0, R106, R13 ;  /* 0x0000000d6a007220 */ /* 0x020fe20000400000 */
[----:B------:R-:W-:Y:S01]  /*23b0*/  ISETP.GT.AND P3, PT, R4, RZ, P0 ;  /* 0x000000ff0400720c */ /* 0x000fe20000764270 */
[----:B------:R-:W-:Y:S01]  /*23c0*/  BSSY B1, `(.L_x_33) ;  /* 0x0000009000017945 */ /* 0x000fe20003800000 */
[----:B---3--:R-:W-:Y:S01]  /*23d0*/  IADD3 R24, P6, R92, UR14, RZ ;  /* 0x0000000e5c187c10 */ /* 0x008fe2000ffde0ff */
[----:B------:R-:W-:Y:S01]  /*23e0*/  FFMA R27, R27, R7, R0 ;  /* 0x000000071b1b7223 */ /* 0x000fe20000000000 */
[----:B------:R-:W-:Y:S02]  /*23f0*/  ISETP.GT.AND P1, PT, R5, 0x9, PT ;  /* 0x000000090500780c */ /* 0x000fe40003f24270 */
[----:B------:R-:W-:Y:S02]  /*2400*/  IADD3 R26, P5, R88, UR12, RZ ;  /* 0x0000000c581a7c10 */ /* 0x000fe4000ffbe0ff */
[----:B------:R3:W-:Y:S01]  /*2410*/  @P2 STG.E desc[UR20][R94.64+0x20], R27 ;  /* 0x0000201b5e002986 */ /* 0x0007e2000c101914 */
[----:B------:R-:W-:-:S04]  /*2420*/  IADD3.X R25, R93, UR15, RZ, P6, !PT ;  /* 0x0000000f5d197c10 */ /* 0x000fc8000b7fe4ff */
[----:B------:R-:W-:Y:S06]  /*2430*/  @!P3 BRA `(.L_x_34) ;  /* 0x000000000004b947 */ /* 0x000fec0003800000 */
[----:B------:R4:W5:Y:S02]  /*2440*/  LDG.E.LTC128B R106, desc[UR20][R24.64] ;  /* 0x00000014186a7981 */ /* 0x000964000c1e1920 */
.L_x_34:
[----:B------:R-:W-:Y:S05]  /*2450*/  BSYNC B1 ;  /* 0x0000000000017941 */ /* 0x000fea0003800000 */
.L_x_33:
[----:B-----5:R-:W-:Y:S01]  /*2460*/  FMUL R97, R106, R13 ;  /* 0x0000000d6a617220 */ /* 0x020fe20000400000 */
[----:B---3--:R-:W-:Y:S01]  /*2470*/  IADD3.X R27, R89, UR13, RZ, P5, !PT ;  /* 0x0000000d591b7c10 */ /* 0x008fe2000affe4ff */
[----:B------:R-:W-:Y:S01]  /*2480*/  BSSY B1, `(.L_x_35) ;  /* 0x0000009000017945 */ /* 0x000fe20003800000 */
[----:B------:R-:W-:Y:S01]  /*2490*/  ISETP.GT.AND P2, PT, R4, RZ, P1 ;  /* 0x000000ff0400720c */ /* 0x000fe20000f44270 */
[----:B--2---:R-:W-:Y:S01]  /*24a0*/  FFMA R99, R28, R7, R97 ;  /* 0x000000071c637223 */ /* 0x004fe20000000061 */
[----:B------:R-:W-:Y:S02]  /*24b0*/  IADD3 R96, P6, R90, UR14, RZ ;  /* 0x0000000e5a607c10 */ /* 0x000fe4000ffde0ff */
[----:B------:R-:W-:Y:S02]  /*24c0*/  IADD3 R98, P5, R94, UR12, RZ ;  /* 0x0000000c5e627c10 */ /* 0x000fe4000ffbe0ff */
[----:B------:R2:W-:Y:S01]  /*24d0*/  @P3 STG.E desc[UR20][R26.64], R99 ;  /* 0x000000631a003986 */ /* 0x0005e2000c101914 */
[----:B------:R-:W-:-:S06]  /*24e0*/  IADD3.X R97, R91, UR15, RZ, P6, !PT ;  /* 0x0000000f5b617c10 */ /* 0x000fcc000b7fe4ff */
[----:B------:R-:W-:Y:S05]  /*24f0*/  @!P2 BRA `(.L_x_36) ;  /* 0x000000000004a947 */ /* 0x000fea0003800000 */
[----:B------:R3:W5:Y:S02]  /*2500*/  LDG.E.LTC128B R106, desc[UR20][R96.64] ;  /* 0x00000014606a7981 */ /* 0x000764000c1e1920 */
.L_x_36:
[----:B------:R-:W-:Y:S05]  /*2510*/  BSYNC B1 ;  /* 0x0000000000017941 */ /* 0x000fea0003800000 */
.L_x_35:
[----:B-----5:R-:W-:Y:S01]  /*2520*/  FMUL R0, R106, R13 ;  /* 0x0000000d6a007220 */ /* 0x020fe20000400000 */
[----:B--2---:R-:W-:Y:S01]  /*2530*/  IADD3.X R99, R95, UR13, RZ, P5, !PT ;  /* 0x0000000d5f637c10 */ /* 0x004fe2000affe4ff */
[----:B------:R-:W-:Y:S01]  /*2540*/  BSSY B1, `(.L_x_37) ;  /* 0x0000009000017945 */ /* 0x000fe20003800000 */
[----:B------:R-:W-:Y:S01]  /*2550*/  ISETP.GT.AND P0, PT, R4, 0x8, P0 ;  /* 0x000000080400780c */ /* 0x000fe20000704270 */
[----:B------:R-:W-:Y:S01]  /*2560*/  FFMA R101, R29, R7, R0 ;  /* 0x000000071d657223 */ /* 0x000fe20000000000 */
[----:B------:R-:W-:Y:S02]  /*2570*/  IADD3 R28, P3, R92, UR27, RZ ;  /* 0x0000001b5c1c7c10 */ /* 0x000fe4000ff7e0ff */
[----:B------:R-:W-:Y:S02]  /*2580*/  IADD3 R100, P5, R88, UR26, RZ ;  /* 0x0000001a58647c10 */ /* 0x000fe4000ffbe0ff */
[----:B------:R2:W-:Y:S01]  /*2590*/  @P2 STG.E desc[UR20][R98.64], R101 ;  /* 0x0000006562002986 */ /* 0x0005e2000c101914 */
[----:B------:R-:W-:-:S06]  /*25a0*/  IADD3.X R29, R93, UR29, RZ, P3, !PT ;  /* 0x0000001d5d1d7c10 */ /* 0x000fcc0009ffe4ff */
[----:B------:R-:W-:Y:S05]  /*25b0*/  @!P0 BRA `(.L_x_38) ;  /* 0x0000000000048947 */ /* 0x000fea0003800000 */
[----:B------:R0:W5:Y:S02]  /*25c0*/  LDG.E.LTC128B R106, desc[UR20][R28.64] ;  /* 0x000000141c6a7981 */ /* 0x000164000c1e1920 */
.L_x_38:
[----:B------:R-:W-:Y:S05]  /*25d0*/  BSYNC B1 ;  /* 0x0000000000017941 */ /* 0x000fea0003800000 */
.L_x_37:
[----:B0----5:R-:W-:Y:S01]  /*25e0*/  FMUL R29, R106, R13 ;  /* 0x0000000d6a1d7220 */ /* 0x021fe20000400000 */
[----:B--2---:R-:W-:Y:S01]  /*25f0*/  IADD3.X R101, R89, UR30, RZ, P5, !PT ;  /* 0x0000001e59657c10 */ /* 0x004fe2000affe4ff */
[----:B------:R-:W-:Y:S01]  /*2600*/  BSSY B1, `(.L_x_39) ;  /* 0x0000008000017945 */ /* 0x000fe20003800000 */
[----:B------:R-:W-:Y:S01]  /*2610*/  ISETP.GT.AND P2, PT, R4, 0x8, P1 ;  /* 0x000000080400780c */ /* 0x000fe20000f44270 */
[----:B------:R-:W-:Y:S01]  /*2620*/  FFMA R89, R30, R7, R29 ;  /* 0x000000071e597223 */ /* 0x000fe2000000001d */
[----:B------:R-:W-:-:S04]  /*2630*/  IADD3 R28, P1, R90, UR27, RZ ;  /* 0x0000001b5a1c7c10 */ /* 0x000fc8000ff3e0ff */
[----:B------:R0:W-:Y:S01]  /*2640*/  @P0 STG.E desc[UR20][R100.64], R89 ;  /* 0x0000005964000986 */ /* 0x0001e2000c101914 */
[----:B------:R-:W-:-:S06]  /*2650*/  IADD3.X R29, R91, UR29, RZ, P1, !PT ;  /* 0x0000001d5b1d7c10 */ /* 0x000fcc0008ffe4ff */
[----:B------:R-:W-:Y:S05]  /*2660*/  @!P2 BRA `(.L_x_40) ;  /* 0x000000000004a947 */ /* 0x000fea0003800000 */
[----:B------:R2:W5:Y:S02]  /*2670*/  LDG.E.LTC128B R106, desc[UR20][R28.64] ;  /* 0x000000141c6a7981 */ /* 0x000564000c1e1920 */
.L_x_40:
[----:B------:R-:W-:Y:S05]  /*2680*/  BSYNC B1 ;  /* 0x0000000000017941 */ /* 0x000fea0003800000 */
.L_x_39:
[----:B-----5:R-:W-:Y:S01]  /*2690*/  FMUL R0, R106, R13 ;  /* 0x0000000d6a007220 */ /* 0x020fe20000400000 */
[----:B--2---:R-:W-:Y:S01]  /*26a0*/  IADD3 R28, P5, R94, UR26, RZ ;  /* 0x0000001a5e1c7c10 */ /* 0x004fe2000ffbe0ff */
[----:B------:R-:W-:Y:S01]  /*26b0*/  BSSY B1, `(.L_x_41) ;  /* 0x000000c000017945 */ /* 0x000fe20003800000 */
[----:B------:R-:W-:Y:S01]  /*26c0*/  ISETP.GT.AND P1, PT, R5, 0x10, PT ;  /* 0x000000100500780c */ /* 0x000fe20003f24270 */
[----:B0-----:R-:W-:Y:S01]  /*26d0*/  FFMA R89, R31, R7, R0 ;  /* 0x000000071f597223 */ /* 0x001fe20000000000 */
[----:B------:R-:W-:Y:S02]  /*26e0*/  IADD3.X R29, R95, UR30, RZ, P5, !PT ;  /* 0x0000001e5f1d7c10 */ /* 0x000fe4000affe4ff */
[----:B------:R-:W-:Y:S02]  /*26f0*/  ISETP.GT.AND P3, PT, R4, RZ, P1 ;  /* 0x000000ff0400720c */ /* 0x000fe40000f64270 */
[----:B------:R-:W-:Y:S01]  /*2700*/  IADD3 R30, P6, R24, UR14, RZ ;  /* 0x0000000e181e7c10 */ /* 0x000fe2000ffde0ff */
[----:B------:R0:W-:Y:S01]  /*2710*/  @P2 STG.E desc[UR20][R28.64], R89 ;  /* 0x000000591c002986 */ /* 0x0001e2000c101914 */
[----:B------:R-:W-:-:S02]  /*2720*/  ISETP.GT.AND P0, PT, R5, 0x11, PT ;  /* 0x000000110500780c */ /* 0x000fc40003f04270 */
[----:B------:R-:W-:Y:S02]  /*2730*/  IADD3 R88, P5, R26, UR12, RZ ;  /* 0x0000000c1a587c10 */ /* 0x000fe4000ffbe0ff */
[----:B------:R-:W-:-:S05]  /*2740*/  IADD3.X R31, R25, UR15, RZ, P6, !PT ;  /* 0x0000000f191f7c10 */ /* 0x000fca000b7fe4ff */
[----:B------:R-:W-:Y:S06]  /*2750*/  @!P3 BRA `(.L_x_42) ;  /* 0x000000000004b947 */ /* 0x000fec0003800000 */
[----:B------:R2:W5:Y:S02]  /*2760*/  LDG.E.LTC128B R106, desc[UR20][R30.64] ;  /* 0x000000141e6a7981 */ /* 0x000564000c1e1920 */
.L_x_42:
[----:B------:R-:W-:Y:S05]  /*2770*/  BSYNC B1 ;  /* 0x0000000000017941 */ /* 0x000fea0003800000 */
.L_x_41:
[----:B0----5:R-:W-:Y:S01]  /*2780*/  FMUL R29, R106, R13 ;  /* 0x0000000d6a1d7220 */ /* 0x021fe20000400000 */
[----:B------:R-:W-:Y:S01]  /*2790*/  IADD3.X R89, R27, UR13, RZ, P5, !PT ;  /* 0x0000000d1b597c10 */ /* 0x000fe2000affe4ff */
[----:B------:R-:W-:Y:S01]  /*27a0*/  BSSY B1, `(.L_x_43) ;  /* 0x0000009000017945 */ /* 0x000fe20003800000 */
[----:B------:R-:W-:Y:S01]  /*27b0*/  ISETP.GT.AND P2, PT, R4, RZ, P0 ;  /* 0x000000ff0400720c */ /* 0x000fe20000744270 */
[----:B------:R-:W-:Y:S01]  /*27c0*/  FFMA R91, R32, R7, R29 ;  /* 0x00000007205b7223 */ /* 0x000fe2000000001d */
[----:B------:R-:W-:Y:S02]  /*27d0*/  IADD3 R28, P6, R96, UR14, RZ ;  /* 0x0000000e601c7c10 */ /* 0x000fe4000ffde0ff */
[----:B------:R-:W-:Y:S02]  /*27e0*/  IADD3 R90, P5, R98, UR12, RZ ;  /* 0x0000000c625a7c10 */ /* 0x000fe4000ffbe0ff */
[----:B------:R0:W-:Y:S01]  /*27f0*/  @P3 STG.E desc[UR20][R88.64], R91 ;  /* 0x0000005b58003986 */ /* 0x0001e2000c101914 */
[----:B------:R-:W-:-:S06]  /*2800*/  IADD3.X R29, R97, UR15, RZ, P6, !PT ;  /* 0x0000000f611d7c10 */ /* 0x000fcc000b7fe4ff */
[----:B------:R-:W-:Y:S05]  /*2810*/  @!P2 BRA `(.L_x_44) ;  /* 0x000000000004a947 */ /* 0x000fea0003800000 */
[----:B------:R0:W5:Y:S02]  /*2820*/  LDG.E.LTC128B R106, desc[UR20][R28.64] ;  /* 0x000000141c6a7981 */ /* 0x000164000c1e1920 */
.L_x_44:
[----:B------:R-:W-:Y:S05]  /*2830*/  BSYNC B1 ;  /* 0x0000000000017941 */ /* 0x000fea0003800000 */
.L_x_43:
[----:B-----5:R-:W-:Y:S01]  /*2840*/  FMUL R0, R106, R13 ;  /* 0x0000000d6a007220 */ /* 0x020fe20000400000 */
[----:B0-----:R-:W-:Y:S01]  /*2850*/  IADD3.X R91, R99, UR13, RZ, P5, !PT ;  /* 0x0000000d635b7c10 */ /* 0x001fe2000affe4ff */
[----:B------:R-:W-:Y:S01]  /*2860*/  BSSY B1, `(.L_x_45) ;  /* 0x0000009000017945 */ /* 0x000fe20003800000 */
[----:B------:R-:W-:Y:S01]  /*2870*/  ISETP.GT.AND P1, PT, R4, 0x8, P1 ;  /* 0x000000080400780c */ /* 0x000fe20000f24270 */
[----:B------:R-:W-:Y:S01]  /*2880*/  FFMA R33, R33, R7, R0 ;  /* 0x0000000721217223 */ /* 0x000fe20000000000 */
[----:B----4-:R-:W-:Y:S02]  /*2890*/  IADD3 R24, P3, R24, UR27, RZ ;  /* 0x0000001b18187c10 */ /* 0x010fe4000ff7e0ff */
[----:B------:R-:W-:Y:S02]  /*28a0*/  IADD3 R32, P5, R26, UR26, RZ ;  /* 0x0000001a1a207c10 */ /* 0x000fe4000ffbe0ff */
[----:B------:R0:W-:Y:S01]  /*28b0*/  @P2 STG.E desc[UR20][R90.64], R33 ;  /* 0x000000215a002986 */ /* 0x0001e2000c101914 */
[----:B------:R-:W-:-:S06]  /*28c0*/  IADD3.X R25, R25, UR29, RZ, P3, !PT ;  /* 0x0000001d19197c10 */ /* 0x000fcc0009ffe4ff */
[----:B------:R-:W-:Y:S05]  /*28d0*/  @!P1 BRA `(.L_x_46) ;  /* 0x0000000000049947 */ /* 0x000fea0003800000 */
[----:B------:R4:W5:Y:S02]  /*28e0*/  LDG.E.LTC128B R106, desc[UR20][R24.64] ;  /* 0x00000014186a7981 */ /* 0x000964000c1e1920 */
.L_x_46:
[----:B------:R-:W-:Y:S05]  /*28f0*/  BSYNC B1 ;  /* 0x0000000000017941 */ /* 0x000fea0003800000 */
.L_x_45:
[----:B----45:R-:W-:Y:S01]  /*2900*/  FMUL R25, R106, R13 ;  /* 0x0000000d6a197220 */ /* 0x030fe20000400000 */
[----:B0-----:R-:W-:Y:S01]  /*2910*/  IADD3.X R33, R27, UR30, RZ, P5, !PT ;  /* 0x0000001e1b217c10 */ /* 0x001fe2000affe4ff */
        /* <DEDUP_REMOVED lines=8> */
.L_x_48:
[----:B------:R-:W-:Y:S05]  /*29a0*/  BSYNC B1 ;  /* 0x0000000000017941 */ /* 0x000fea0003800000 */
.L_x_47:
[----:B-----5:R-:W-:Y:S01]  /*29b0*/  FMUL R0, R106, R13 ;  /* 0x0000000d6a007220 */ /* 0x020fe20000400000 */
[----:B----4-:R-:W-:Y:S01]  /*29c0*/  IADD3 R24, P5, R98, UR26, RZ ;  /* 0x0000001a62187c10 */ /* 0x010fe2000ffbe0ff */
[----:B------:R-:W-:Y:S01]  /*29d0*/  BSSY B1, `(.L_x_49) ;  /* 0x000000c000017945 */ /* 0x000fe20003800000 */
[----:B------:R-:W-:Y:S01]  /*29e0*/  ISETP.GT.AND P1, PT, R5, 0x18, PT ;  /* 0x000000180500780c */ /* 0x000fe20003f24270 */
[----:B------:R-:W-:Y:S01]  /*29f0*/  FFMA R35, R35, R7, R0 ;  /* 0x0000000723237223 */ /* 0x000fe20000000000 */
[----:B------:R-:W-:Y:S02]  /*2a00*/  IADD3.X R25, R99, UR30, RZ, P5, !PT ;  /* 0x0000001e63197c10 */ /* 0x000fe4000affe4ff */
[----:B------:R-:W-:Y:S02]  /*2a10*/  ISETP.GT.AND P3, PT, R4, RZ, P1 ;  /* 0x000000ff0400720c */ /* 0x000fe40000f64270 */
[----:B------:R-:W-:Y:S01]  /*2a20*/  IADD3 R26, P6, R30, UR14, RZ ;  /* 0x0000000e1e1a7c10 */ /* 0x000fe2000ffde0ff */
[----:B------:R4:W-:Y:S01]  /*2a30*/  @P2 STG.E desc[UR20][R24.64], R35 ;  /* 0x0000002318002986 */ /* 0x0009e2000c101914 */
[----:B------:R-:W-:-:S02]  /*2a40*/  ISETP.GT.AND P0, PT, R5, 0x19, PT ;  /* 0x000000190500780c */ /* 0x000fc40003f04270 */
[----:B0-----:R-:W-:Y:S02]  /*2a50*/  IADD3 R32, P5, R88, UR12, RZ ;  /* 0x0000000c58207c10 */ /* 0x001fe4000ffbe0ff */
[----:B------:R-:W-:-:S05]  /*2a60*/  IADD3.X R27, R31, UR15, RZ, P6, !PT ;  /* 0x0000000f1f1b7c10 */ /* 0x000fca000b7fe4ff */
[----:B------:R-:W-:Y:S06]  /*2a70*/  @!P3 BRA `(.L_x_50) ;  /* 0x000000000004b947 */ /* 0x000fec0003800000 */
[----:B------:R0:W5:Y:S02]  /*2a80*/  LDG.E.LTC128B R106, desc[UR20][R26.64] ;  /* 0x000000141a6a7981 */ /* 0x000164000c1e1920 */
.L_x_50:
[----:B------:R-:W-:Y:S05]  /*2a90*/  BSYNC B1 ;  /* 0x0000000000017941 */ /* 0x000fea0003800000 */
.L_x_49:
[----:B----45:R-:W-:Y:S01]  /*2aa0*/  FMUL R25, R106, R13 ;  /* 0x0000000d6a197220 */ /* 0x030fe20000400000 */
        /* <DEDUP_REMOVED lines=10> */
.L_x_52:
[----:B------:R-:W-:Y:S05]  /*2b50*/  BSYNC B1 ;  /* 0x0000000000017941 */ /* 0x000fea0003800000 */
.L_x_51:
[----:B-----5:R-:W-:Y:S01]  /*2b60*/  FMUL R0, R106, R13 ;  /* 0x0000000d6a007220 */ /* 0x020fe20000400000 */
[----:B----4-:R-:W-:Y:S01]  /*2b70*/  IADD3.X R35, R91, UR13, RZ, P5, !PT ;  /* 0x0000000d5b237c10 */ /* 0x010fe2000affe4ff */
[----:B------:R-:W-:Y:S01]  /*2b80*/  BSSY B1, `(.L_x_53) ;  /* 0x0000009000017945 */ /* 0x000fe20003800000 */
[----:B------:R-:W-:Y:S01]  /*2b90*/  ISETP.GT.AND P1, PT, R4, 0x8, P1 ;  /* 0x000000080400780c */ /* 0x000fe20000f24270 */
[----:B------:R-:W-:Y:S01]  /*2ba0*/  FFMA R37, R37, R7, R0 ;  /* 0x0000000725257223 */ /* 0x000fe20000000000 */
[----:B--2---:R-:W-:Y:S02]  /*2bb0*/  IADD3 R30, P3, R30, UR27, RZ ;  /* 0x0000001b1e1e7c10 */ /* 0x004fe4000ff7e0ff */
[----:B------:R-:W-:Y:S02]  /*2bc0*/  IADD3 R36, P5, R88, UR26, RZ ;  /* 0x0000001a58247c10 */ /* 0x000fe4000ffbe0ff */
[----:B------:R2:W-:Y:S01]  /*2bd0*/  @P2 STG.E desc[UR20][R34.64], R37 ;  /* 0x0000002522002986 */ /* 0x0005e2000c101914 */
[----:B------:R-:W-:-:S06]  /*2be0*/  IADD3.X R31, R31, UR29, RZ, P3, !PT ;  /* 0x0000001d1f1f7c10 */ /* 0x000fcc0009ffe4ff */
[----:B------:R-:W-:Y:S05]  /*2bf0*/  @!P1 BRA `(.L_x_54) ;  /* 0x0000000000049947 */ /* 0x000fea0003800000 */
[----:B------:R4:W5:Y:S02]  /*2c00*/  LDG.E.LTC128B R106, desc[UR20][R30.64] ;  /* 0x000000141e6a7981 */ /* 0x000964000c1e1920 */
.L_x_54:
[----:B------:R-:W-:Y:S05]  /*2c10*/  BSYNC B1 ;  /* 0x0000000000017941 */ /* 0x000fea0003800000 */
.L_x_53:
[----:B----45:R-:W-:Y:S01]  /*2c20*/  FMUL R31, R106, R13 ;  /* 0x0000000d6a1f7220 */ /* 0x030fe20000400000 */
        /* <DEDUP_REMOVED lines=9> */
.L_x_56:
[----:B------:R-:W-:Y:S05]  /*2cc0*/  BSYNC B1 ;  /* 0x0000000000017941 */ /* 0x000fea0003800000 */
.L_x_55:
        /* <DEDUP_REMOVED lines=10> */
[----:B--2---:R-:W-:Y:S02]  /*2d70*/  IADD3 R36, P5, R32, UR12, RZ ;  /* 0x0000000c20247c10 */ /* 0x004fe4000ffbe0ff */
[----:B------:R-:W-:-:S05]  /*2d80*/  IADD3.X R31, R27, UR15, RZ, P6, !PT ;  /* 0x0000000f1b1f7c10 */ /* 0x000fca000b7fe4ff */
[----:B------:R-:W-:Y:S06]  /*2d90*/  @!P3 BRA `(.L_x_58) ;  /* 0x000000000004b947 */ /* 0x000fec0003800000 */
[----:B------:R2:W5:Y:S02]  /*2da0*/  LDG.E.LTC128B R106, desc[UR20][R30.64] ;  /* 0x000000141e6a7981 */ /* 0x000564000c1e1920 */
.L_x_58:
[----:B------:R-:W-:Y:S05]  /*2db0*/  BSYNC B1 ;  /* 0x0000000000017941 */ /* 0x000fea0003800000 */
.L_x_57:
        /* <DEDUP_REMOVED lines=11> */
.L_x_60:
[----:B------:R-:W-:Y:S05]  /*2e70*/  BSYNC B1 ;  /* 0x0000000000017941 */ /* 0x000fea0003800000 */
.L_x_59:
[----:B-----5:R-:W-:Y:S01]  /*2e80*/  FMUL R0, R106, R13 ;  /* 0x0000000d6a007220 */ /* 0x020fe20000400000 */
[----:B----4-:R-:W-:Y:S01]  /*2e90*/  IADD3.X R39, R35, UR13, RZ, P5, !PT ;  /* 0x0000000d23277c10 */ /* 0x010fe2000affe4ff */
[----:B------:R-:W-:Y:S01]  /*2ea0*/  BSSY B1, `(.L_x_61) ;  /* 0x0000009000017945 */ /* 0x000fe20003800000 */
[----:B------:R-:W-:Y:S01]  /*2eb0*/  ISETP.GT.AND P1, PT, R4, 0x8, P1 ;  /* 0x000000080400780c */ /* 0x000fe20000f24270 */
[----:B------:R-:W-:Y:S01]  /*2ec0*/  FFMA R41, R41, R7, R0 ;  /* 0x0000000729297223 */ /* 0x000fe20000000000 */
[----:B0-----:R-:W-:Y:S02]  /*2ed0*/  IADD3 R26, P3, R26, UR27, RZ ;  /* 0x0000001b1a1a7c10 */ /* 0x001fe4000ff7e0ff */
[----:B------:R-:W-:Y:S02]  /*2ee0*/  IADD3 R40, P5, R32, UR26, RZ ;  /* 0x0000001a20287c10 */ /* 0x000fe4000ffbe0ff */
[----:B------:R0:W-:Y:S01]  /*2ef0*/  @P2 STG.E desc[UR20][R38.64], R41 ;  /* 0x0000002926002986 */ /* 0x0001e2000c101914 */
[----:B------:R-:W-:-:S06]  /*2f00*/  IADD3.X R27, R27, UR29, RZ, P3, !PT ;  /* 0x0000001d1b1b7c10 */ /* 0x000fcc0009ffe4ff */
[----:B------:R-:W-:Y:S05]  /*2f10*/  @!P1 BRA `(.L_x_62) ;  /* 0x0000000000049947 */ /* 0x000fea0003800000 */
[----:B------:R4:W5:Y:S02]  /*2f20*/  LDG.E.LTC128B R106, desc[UR20][R26.64] ;  /* 0x000000141a6a7981 */ /* 0x000964000c1e1920 */
.L_x_62:
[----:B------:R-:W-:Y:S05]  /*2f30*/  BSYNC B1 ;  /* 0x0000000000017941 */ /* 0x000fea0003800000 */
.L_x_61:
        /* <DEDUP_REMOVED lines=10> */
.L_x_64:
[----:B------:R-:W-:Y:S05]  /*2fe0*/  BSYNC B1 ;  /* 0x0000000000017941 */ /* 0x000fea0003800000 */
.L_x_63:
        /* <DEDUP_REMOVED lines=10> */
[----:B------:R-:W-:Y:S02]  /*3090*/  IADD3 R32, P5, R36, UR12, RZ ;  /* 0x0000000c24207c10 */ /* 0x000fe4000ffbe0ff */
[----:B0-----:R-:W-:-:S05]  /*30a0*/  IADD3.X R27, R31, UR15, RZ, P6, !PT ;  /* 0x0000000f1f1b7c10 */ /* 0x001fca000b7fe4ff */
[----:B------:R-:W-:Y:S06]  /*30b0*/  @!P3 BRA `(.L_x_66) ;  /* 0x000000000004b947 */ /* 0x000fec0003800000 */
[----:B------:R0:W5:Y:S02]  /*30c0*/  LDG.E.LTC128B R106, desc[UR20][R26.64] ;  /* 0x000000141a6a7981 */ /* 0x000164000c1e1920 */
.L_x_66:
[----:B------:R-:W-:Y:S05]  /*30d0*/  BSYNC B1 ;  /* 0x0000000000017941 */ /* 0x000fea0003800000 */
.L_x_65:
        /* <DEDUP_REMOVED lines=11> */
.L_x_68:
[----:B------:R-:W-:Y:S05]  /*3190*/  BSYNC B1 ;  /* 0x0000000000017941 */ /* 0x000fea0003800000 */
.L_x_67:
        /* <DEDUP_REMOVED lines=11> */
.L_x_70:
[----:B------:R-:W-:Y:S05]  /*3250*/  BSYNC B1 ;  /* 0x0000000000017941 */ /* 0x000fea0003800000 */
.L_x_69:
[----:B----45:R-:W-:Y:S01]  /*3260*/  FMUL R31, R106, R13 ;  /* 0x0000000d6a1f7220 */ /* 0x030fe20000400000 */
[----:B------:R-:W-:Y:S01]  /*3270*/  IADD3.X R41, R37, UR30, RZ, P5, !PT ;  /* 0x0000001e25297c10 */ /* 0x000fe2000affe4ff */
        /* <DEDUP_REMOVED lines=8> */
.L_x_72:
[----:B------:R-:W-:Y:S05]  /*3300*/  BSYNC B1 ;  /* 0x0000000000017941 */ /* 0x000fea0003800000 */
.L_x_71:
[----:B-----5:R-:W-:Y:S01]  /*3310*/  FMUL R0, R106, R13 ;  /* 0x0000000d6a007220 */ /* 0x020fe20000400000 */
[----:B0-----:R-:W-:Y:S01]  /*3320*/  IADD3 R28, P5, R38, UR26, RZ ;  /* 0x0000001a261c7c10 */ /* 0x001fe2000ffbe0ff */
        /* <DEDUP_REMOVED lines=9> */
[----:B----4-:R-:W-:-:S05]  /*33c0*/  IADD3.X R31, R27, UR15, RZ, P6, !PT ;  /* 0x0000000f1b1f7c10 */ /* 0x010fca000b7fe4ff */
[----:B------:R-:W-:Y:S06]  /*33d0*/  @!P3 BRA `(.L_x_74) ;  /* 0x000000000004b947 */ /* 0x000fec0003800000 */
[----:B------:R4:W5:Y:S02]  /*33e0*/  LDG.E.LTC128B R106, desc[UR20][R30.64] ;  /* 0x000000141e6a7981 */ /* 0x000964000c1e1920 */
.L_x_74:
[----:B------:R-:W-:Y:S05]  /*33f0*/  BSYNC B1 ;  /* 0x0000000000017941 */ /* 0x000fea0003800000 */
.L_x_73:
        /* <DEDUP_REMOVED lines=11> */
.L_x_76:
[----:B------:R-:W-:Y:S05]  /*34b0*/  BSYNC B1 ;  /* 0x0000000000017941 */ /* 0x000fea0003800000 */
.L_x_75:
[----:B-----5:R-:W-:Y:S01]  /*34c0*/  FMUL R0, R106, R13 ;  /* 0x0000000d6a007220 */ /* 0x020fe20000400000 */
[----:B0-----:R-:W-:Y:S01]  /*34d0*/  IADD3.X R39, R35, UR13, RZ, P5, !PT ;  /* 0x0000000d23277c10 */ /* 0x001fe2000affe4ff */
        /* <DEDUP_REMOVED lines=9> */
.L_x_78:
[----:B------:R-:W-:Y:S05]  /*3570*/  BSYNC B1 ;  /* 0x0000000000017941 */ /* 0x000fea0003800000 */
.L_x_77:
[----:B0----5:R-:W-:Y:S01]  /*3580*/  FMUL R27, R106, R13 ;  /* 0x0000000d6a1b7220 */ /* 0x021fe20000400000 */
        /* <DEDUP_REMOVED lines=9> */
.L_x_80:
[----:B------:R-:W-:Y:S05]  /*3620*/  BSYNC B1 ;  /* 0x0000000000017941 */ /* 0x000fea0003800000 */
.L_x_79:
        /* <DEDUP_REMOVED lines=14> */
.L_x_82:
[----:B------:R-:W-:Y:S05]  /*3710*/  BSYNC B1 ;  /* 0x0000000000017941 */ /* 0x000fea0003800000 */
.L_x_81:
[----:B0----5:R-:W-:Y:S01]  /*3720*/  FMUL R25, R106, R13 ;  /* 0x0000000d6a197220 */ /* 0x021fe20000400000 */
[----:B------:R-:W-:Y:S01]  /*3730*/  IADD3.X R33, R37, UR13, RZ, P5, !PT ;  /* 0x0000000d25217c10 */ /* 0x000fe2000affe4ff */
        /* <DEDUP_REMOVED lines=9> */
.L_x_84:
[----:B------:R-:W-:Y:S05]  /*37d0*/  BSYNC B1 ;  /* 0x0000000000017941 */ /* 0x000fea0003800000 */
.L_x_83:
        /* <DEDUP_REMOVED lines=11> */
.L_x_86:
[----:B------:R-:W-:Y:S05]  /*3890*/  BSYNC B1 ;  /* 0x0000000000017941 */ /* 0x000fea0003800000 */
.L_x_85:
        /* <DEDUP_REMOVED lines=10> */
.L_x_88:
[----:B------:R-:W-:Y:S05]  /*3940*/  BSYNC B1 ;  /* 0x0000000000017941 */ /* 0x000fea0003800000 */
.L_x_87:
        /* <DEDUP_REMOVED lines=14> */
.L_x_90:
[----:B------:R-:W-:Y:S05]  /*3a30*/  BSYNC B1 ;  /* 0x0000000000017941 */ /* 0x000fea0003800000 */
.L_x_89:
        /* <DEDUP_REMOVED lines=11> */
.L_x_92:
[----:B------:R-:W-:Y:S05]  /*3af0*/  BSYNC B1 ;  /* 0x0000000000017941 */ /* 0x000fea0003800000 */
.L_x_91:
        /* <DEDUP_REMOVED lines=11> */
.L_x_94:
[----:B------:R-:W-:Y:S05]  /*3bb0*/  BSYNC B1 ;  /* 0x0000000000017941 */ /* 0x000fea0003800000 */
.L_x_93:
[----:B0----5:R-:W-:Y:S01]  /*3bc0*/  FMUL R27, R106, R13 ;  /* 0x0000000d6a1b7220 */ /* 0x021fe20000400000 */
[----:B------:R-:W-:Y:S01]  /*3bd0*/  IADD3.X R41, R33, UR30, RZ, P5, !PT ;  /* 0x0000001e21297c10 */ /* 0x000fe2000affe4ff */
[----:B------:R-:W-:Y:S01]  /*3be0*/  BSSY B1, `(.L_x_95) ;  /* 0x0000008000017945 */ /* 0x000fe20003800000 */
[----:B------:R-:W-:Y:S01]  /*3bf0*/  ISETP.GT.AND P2, PT, R4, 0x8, P0 ;  /* 0x000000080400780c */ /* 0x000fe20000744270 */
[----:B------:R-:W-:Y:S01]  /*3c00*/  FFMA R27, R58, R7, R27 ;  /* 0x000000073a1b7223 */ /* 0x000fe2000000001b */
[----:B--2---:R-:W-:-:S04]  /*3c10*/  IADD3 R24, P0, R24, UR27, RZ ;  /* 0x0000001b18187c10 */ /* 0x004fc8000ff1e0ff */
[----:B------:R0:W-:Y:S01]  /*3c20*/  @P1 STG.E desc[UR20][R40.64], R27 ;  /* 0x0000001b28001986 */ /* 0x0001e2000c101914 */
[----:B------:R-:W-:-:S06]  /*3c30*/  IADD3.X R25, R25, UR29, RZ, P0, !PT ;  /* 0x0000001d19197c10 */ /* 0x000fcc00087fe4ff */
[----:B------:R-:W-:Y:S05]  /*3c40*/  @!P2 BRA `(.L_x_96) ;  /* 0x000000000004a947 */ /* 0x000fea0003800000 */
[----:B------:R2:W5:Y:S02]  /*3c50*/  LDG.E.LTC128B R106, desc[UR20][R24.64] ;  /* 0x00000014186a7981 */ /* 0x000564000c1e1920 */
.L_x_96:
[----:B------:R-:W-:Y:S05]  /*3c60*/  BSYNC B1 ;  /* 0x0000000000017941 */ /* 0x000fea0003800000 */
.L_x_95:
[----:B-----5:R-:W-:Y:S01]  /*3c70*/  FMUL R0, R106, R13 ;  /* 0x0000000d6a007220 */ /* 0x020fe20000400000 */
[----:B--2---:R-:W-:Y:S01]  /*3c80*/  IADD3 R24, P5, R34, UR26, RZ ;  /* 0x0000001a22187c10 */ /* 0x004fe2000ffbe0ff */
        /* <DEDUP_REMOVED lines=12> */
.L_x_98:
[----:B------:R-:W-:Y:S05]  /*3d50*/  BSYNC B1 ;  /* 0x0000000000017941 */ /* 0x000fea0003800000 */
.L_x_97:
[----:B--2--5:R-:W-:Y:S01]  /*3d60*/  FMUL R25, R106, R13 ;  /* 0x0000000d6a197220 */ /* 0x024fe20000400000 */
        /* <DEDUP_REMOVED lines=10> */
.L_x_100:
[----:B------:R-:W-:Y:S05]  /*3e10*/  BSYNC B1 ;  /* 0x0000000000017941 */ /* 0x000fea0003800000 */
.L_x_99:
[----:B-----5:R-:W-:Y:S01]  /*3e20*/  FMUL R0, R106, R13 ;  /* 0x0000000d6a007220 */ /* 0x020fe20000400000 */
[----:B--2---:R-:W-:Y:S01]  /*3e30*/  IADD3.X R35, R39, UR13, RZ, P5, !PT ;  /* 0x0000000d27237c10 */ /* 0x004fe2000affe4ff */
        /* <DEDUP_REMOVED lines=9> */
.L_x_102:
[----:B------:R-:W-:Y:S05]  /*3ed0*/  BSYNC B1 ;  /* 0x0000000000017941 */ /* 0x000fea0003800000 */
.L_x_101:
        /* <DEDUP_REMOVED lines=10> */
.L_x_104:
[----:B------:R-:W-:Y:S05]  /*3f80*/  BSYNC B1 ;  /* 0x0000000000017941 */ /* 0x000fea0003800000 */
.L_x_103:
        /* <DEDUP_REMOVED lines=14> */
.L_x_106:
[----:B------:R-:W-:Y:S05]  /*4070*/  BSYNC B1 ;  /* 0x0000000000017941 */ /* 0x000fea0003800000 */
.L_x_105:
        /* <DEDUP_REMOVED lines=11> */
.L_x_108:
[----:B------:R-:W-:Y:S05]  /*4130*/  BSYNC B1 ;  /* 0x0000000000017941 */ /* 0x000fea0003800000 */
.L_x_107:
        /* <DEDUP_REMOVED lines=11> */
.L_x_110:
[----:B------:R-:W-:Y:S05]  /*41f0*/  BSYNC B1 ;  /* 0x0000000000017941 */ /* 0x000fea0003800000 */
.L_x_109:
        /* <DEDUP_REMOVED lines=10> */
.L_x_112:
[----:B------:R-:W-:Y:S05]  /*42a0*/  BSYNC B1 ;  /* 0x0000000000017941 */ /* 0x000fea0003800000 */
.L_x_111:
        /* <DEDUP_REMOVED lines=14> */
.L_x_114:
[----:B------:R-:W-:Y:S05]  /*4390*/  BSYNC B1 ;  /* 0x0000000000017941 */ /* 0x000fea0003800000 */
.L_x_113:
        /* <DEDUP_REMOVED lines=11> */
.L_x_116:
[----:B------:R-:W-:Y:S05]  /*4450*/  BSYNC B1 ;  /* 0x0000000000017941 */ /* 0x000fea0003800000 */
.L_x_115:
        /* <DEDUP_REMOVED lines=11> */
.L_x_118:
[----:B------:R-:W-:Y:S05]  /*4510*/  BSYNC B1 ;  /* 0x0000000000017941 */ /* 0x000fea0003800000 */
.L_x_117:
        /* <DEDUP_REMOVED lines=10> */
.L_x_120:
[----:B------:R-:W-:Y:S05]  /*45c0*/  BSYNC B1 ;  /* 0x0000000000017941 */ /* 0x000fea0003800000 */
.L_x_119:
        /* <DEDUP_REMOVED lines=14> */
.L_x_122:
[----:B------:R-:W-:Y:S05]  /*46b0*/  BSYNC B1 ;  /* 0x0000000000017941 */ /* 0x000fea0003800000 */
.L_x_121:
        /* <DEDUP_REMOVED lines=11> */
.L_x_124:
[----:B------:R-:W-:Y:S05]  /*4770*/  BSYNC B1 ;  /* 0x0000000000017941 */ /* 0x000fea0003800000 */
.L_x_123:
        /* <DEDUP_REMOVED lines=11> */
.L_x_126:
[----:B------:R-:W-:Y:S05]  /*4830*/  BSYNC B1 ;  /* 0x0000000000017941 */ /* 0x000fea0003800000 */
.L_x_125:
        /* <DEDUP_REMOVED lines=10> */
.L_x_128:
[----:B------:R-:W-:Y:S05]  /*48e0*/  BSYNC B1 ;  /* 0x0000000000017941 */ /* 0x000fea0003800000 */
.L_x_127:
        /* <DEDUP_REMOVED lines=14> */
.L_x_130:
[----:B------:R-:W-:Y:S05]  /*49d0*/  BSYNC B1 ;  /* 0x0000000000017941 */ /* 0x000fea0003800000 */
.L_x_129:
        /* <DEDUP_REMOVED lines=11> */
.L_x_132:
[----:B------:R-:W-:Y:S05]  /*4a90*/  BSYNC B1 ;  /* 0x0000000000017941 */ /* 0x000fea0003800000 */
.L_x_131:
        /* <DEDUP_REMOVED lines=11> */
.L_x_134:
[----:B------:R-:W-:Y:S05]  /*4b50*/  BSYNC B1 ;  /* 0x0000000000017941 */ /* 0x000fea0003800000 */
.L_x_133:
        /* <DEDUP_REMOVED lines=10> */
.L_x_136:
[----:B------:R-:W-:Y:S05]  /*4c00*/  BSYNC B1 ;  /* 0x0000000000017941 */ /* 0x000fea0003800000 */
.L_x_135:
        /* <DEDUP_REMOVED lines=14> */
.L_x_138:
[----:B------:R-:W-:Y:S05]  /*4cf0*/  BSYNC B1 ;  /* 0x0000000000017941 */ /* 0x000fea0003800000 */
.L_x_137:
[----:B0----5:R-:W-:Y:S01]  /*4d00*/  FMUL R29, R106, R13 ;  /* 0x0000000d6a1d7220 */ /* 0x021fe20000400000 */
[----:B------:R-:W-:Y:S01]  /*4d10*/  IADD3.X R37, R33, UR13, RZ, P6, !PT ;  /* 0x0000000d21257c10 */ /* 0x000fe2000b7fe4ff */
[----:B------:R-:W-:Y:S01]  /*4d20*/  BSSY B1, `(.L_x_139) ;  /* 0x0000008000017945 */ /* 0x000fe20003800000 */
[----:B------:R-:W-:Y:S01]  /*4d30*/  ISETP.GT.AND P2, PT, R4, RZ, P1 ;  /* 0x000000ff0400720c */ /* 0x000fe20000f44270 */
[----:B------:R-:W-:Y:S01]  /*4d40*/  FFMA R29, R80, R7, R29 ;  /* 0x00000007501d7223 */ /* 0x000fe2000000001d */
[----:B------:R-:W-:-:S04]  /*4d50*/  IADD3 R40, P0, R24, UR14, RZ ;  /* 0x0000000e18287c10 */ /* 0x000fc8000ff1e0ff */
[----:B------:R0:W-:Y:S01]  /*4d60*/  @P5 STG.E desc[UR20][R36.64], R29 ;  /* 0x0000001d24005986 */ /* 0x0001e2000c101914 */
[----:B------:R-:W-:-:S06]  /*4d70*/  IADD3.X R41, R25, UR15, RZ, P0, !PT ;  /* 0x0000000f19297c10 */ /* 0x000fcc00087fe4ff */
[----:B------:R-:W-:Y:S05]  /*4d80*/  @!P2 BRA `(.L_x_140) ;  /* 0x000000000004a947 */ /* 0x000fea0003800000 */
[----:B------:R0:W5:Y:S02]  /*4d90*/  LDG.E.LTC128B R106, desc[UR20][R40.64] ;  /* 0x00000014286a7981 */ /* 0x000164000c1e1920 */
.L_x_140:
[----:B------:R-:W-:Y:S05]  /*4da0*/  BSYNC B1 ;  /* 0x0000000000017941 */ /* 0x000fea0003800000 */
.L_x_139:
[----:B-----5:R-:W-:Y:S01]  /*4db0*/  FMUL R0, R106, R13 ;  /* 0x0000000d6a007220 */ /* 0x020fe20000400000 */
[----:B------:R-:W-:Y:S01]  /*4dc0*/  IADD3 R28, P5, R34, UR12, RZ ;  /* 0x0000000c221c7c10 */ /* 0x000fe2000ffbe0ff */
[----:B------:R-:W-:Y:S01]  /*4dd0*/  BSSY B1, `(.L_x_141) ;  /* 0x000000b000017945 */ /* 0x000fe20003800000 */
[----:B------:R-:W-:Y:S01]  /*4de0*/  ISETP.GT.AND P3, PT, R4, 0x8, P3 ;  /* 0x000000080400780c */ /* 0x000fe20001f64270 */
[----:B------:R-:W-:Y:S01]  /*4df0*/  FFMA R81, R81, R7, R0 ;  /* 0x0000000751517223 */ /* 0x000fe20000000000 */
[----:B0-----:R-:W-:Y:S02]  /*4e00*/  IADD3.X R29, R35, UR13, RZ, P5, !PT ;  /* 0x0000000d231d7c10 */ /* 0x001fe4000affe4ff */
[----:B------:R-:W-:Y:S02]  /*4e10*/  IADD3 R26, P6, R26, UR27, RZ ;  /* 0x0000001b1a1a7c10 */ /* 0x000fe4000ffde0ff */
[----:B------:R-:W-:Y:S01]  /*4e20*/  ISETP.GT.AND P0, PT, R5, 0x78, PT ;  /* 0x000000780500780c */ /* 0x000fe20003f04270 */
[----:B------:R0:W-:Y:S01]  /*4e30*/  @P2 STG.E desc[UR20][R28.64], R81 ;  /* 0x000000511c002986 */ /* 0x0001e2000c101914 */
[----:B------:R-:W-:-:S02]  /*4e40*/  IADD3 R38, P5, R32, UR26, RZ ;  /* 0x0000001a20267c10 */ /* 0x000fc4000ffbe0ff */
[----:B------:R-:W-:-:S03]  /*4e50*/  IADD3.X R27, R27, UR29, RZ, P6, !PT ;  /* 0x0000001d1b1b7c10 */ /* 0x000fc6000b7fe4ff */
[----:B------:R-:W-:Y:S08]  /*4e60*/  @!P3 BRA `(.L_x_142) ;  /* 0x000000000004b947 */ /* 0x000ff00003800000 */
[----:B------:R0:W5:Y:S02]  /*4e70*/  LDG.E.LTC128B R106, desc[UR20][R26.64] ;  /* 0x000000141a6a7981 */ /* 0x000164000c1e1920 */
.L_x_142:
[----:B------:R-:W-:Y:S05]  /*4e80*/  BSYNC B1 ;  /* 0x0000000000017941 */ /* 0x000fea0003800000 */
.L_x_141:
[----:B0----5:R-:W-:Y:S01]  /*4e90*/  FMUL R27, R106, R13 ;  /* 0x0000000d6a1b7220 */ /* 0x021fe20000400000 */
[----:B------:R-:W-:Y:S01]  /*4ea0*/  IADD3.X R39, R33, UR30, RZ, P5, !PT ;  /* 0x0000001e21277c10 */ /* 0x000fe2000affe4ff */
[----:B------:R-:W-:Y:S01]  /*4eb0*/  BSSY B1, `(.L_x_143) ;  /* 0x0000009000017945 */ /* 0x000fe20003800000 */
[----:B------:R-:W-:Y:S01]  /*4ec0*/  ISETP.GT.AND P1, PT, R4, 0x8, P1 ;  /* 0x000000080400780c */ /* 0x000fe20000f24270 */
[----:B------:R-:W-:Y:S01]  /*4ed0*/  FFMA R27, R82, R7, R27 ;  /* 0x00000007521b7223 */ /* 0x000fe2000000001b */
[----:B------:R-:W-:Y:S02]  /*4ee0*/  IADD3 R24, P5, R24, UR27, RZ ;  /* 0x0000001b18187c10 */ /* 0x000fe4000ffbe0ff */
[----:B------:R-:W-:Y:S02]  /*4ef0*/  ISETP.GT.AND P2, PT, R5, 0x79, PT ;  /* 0x000000790500780c */ /* 0x000fe40003f44270 */
[----:B------:R0:W-:Y:S01]  /*4f00*/  @P3 STG.E desc[UR20][R38.64], R27 ;  /* 0x0000001b26003986 */ /* 0x0001e2000c101914 */
[----:B------:R-:W-:-:S06]  /*4f10*/  IADD3.X R25, R25, UR29, RZ, P5, !PT ;  /* 0x0000001d19197c10 */ /* 0x000fcc000affe4ff */
[----:B------:R-:W-:Y:S05]  /*4f20*/  @!P1 BRA `(.L_x_144) ;  /* 0x0000000000049947 */ /* 0x000fea0003800000 */
[----:B------:R0:W5:Y:S02]  /*4f30*/  LDG.E.LTC128B R106, desc[UR20][R24.64] ;  /* 0x00000014186a7981 */ /* 0x000164000c1e1920 */
.L_x_144:
[----:B------:R-:W-:Y:S05]  /*4f40*/  BSYNC B1 ;  /* 0x0000000000017941 */ /* 0x000fea0003800000 */
.L_x_143:
[----:B0-----:R-:W-:Y:S01]  /*4f50*/  IADD3 R24, P6, R34, UR26, RZ ;  /* 0x0000001a22187c10 */ /* 0x001fe2000ffde0ff */
[----:B-----5:R-:W-:Y:S01]  /*4f60*/  FMUL R0, R106, R13 ;  /* 0x0000000d6a007220 */ /* 0x020fe20000400000 */
[----:B------:R-:W-:Y:S01]  /*4f70*/  ISETP.GT.AND P3, PT, R4, RZ, P0 ;  /* 0x000000ff0400720c */ /* 0x000fe20000764270 */
[----:B------:R-:W-:Y:S01]  /*4f80*/  BSSY B1, `(.L_x_145) ;  /* 0x0000009000017945 */ /* 0x000fe20003800000 */
[----:B------:R-:W-:Y:S01]  /*4f90*/  IADD3.X R25, R35, UR30, RZ, P6, !PT ;  /* 0x0000001e23197c10 */ /* 0x000fe2000b7fe4ff */
[----:B------:R-:W-:Y:S01]  /*4fa0*/  FFMA R83, R83, R7, R0 ;  /* 0x0000000753537223 */ /* 0x000fe20000000000 */
[----:B------:R-:W-:-:S04]  /*4fb0*/  IADD3 R26, P5, R36, UR12, RZ ;  /* 0x0000000c241a7c10 */ /* 0x000fc8000ffbe0ff */
[----:B------:R0:W-:Y:S05]  /*4fc0*/  @P1 STG.E desc[UR20][R24.64], R83 ;  /* 0x0000005318001986 */ /* 0x0001ea000c101914 */
[----:B------:R-:W-:Y:S05]  /*4fd0*/  @!P3 BRA `(.L_x_146) ;  /* 0x00000000000cb947 */ /* 0x000fea0003800000 */
[----:B0-----:R-:W-:-:S04]  /*4fe0*/  IADD3 R24, P1, R30, UR14, RZ ;  /* 0x0000000e1e187c10 */ /* 0x001fc8000ff3e0ff */
[----:B------:R-:W-:-:S05]  /*4ff0*/  IADD3.X R25, R31, UR15, RZ, P1, !PT ;  /* 0x0000000f1f197c10 */ /* 0x000fca0008ffe4ff */
[----:B------:R0:W5:Y:S04]  /*5000*/  LDG.E.LTC128B R106, desc[UR20][R24.64] ;  /* 0x00000014186a7981 */ /* 0x000168000c1e1920 */
.L_x_146:
[----:B------:R-:W-:Y:S05]  /*5010*/  BSYNC B1 ;  /* 0x0000000000017941 */ /* 0x000fea0003800000 */
.L_x_145:
[----:B-----5:R-:W-:Y:S01]  /*5020*/  FMUL R5, R106, R13 ;  /* 0x0000000d6a057220 */ /* 0x020fe20000400000 */
[----:B------:R-:W-:Y:S01]  /*5030*/  IADD3.X R27, R37, UR13, RZ, P5, !PT ;  /* 0x0000000d251b7c10 */ /* 0x000fe2000affe4ff */
[----:B------:R-:W-:Y:S01]  /*5040*/  BSSY B1, `(.L_x_147) ;  /* 0x0000009000017945 */ /* 0x000fe20003800000 */
[----:B------:R-:W-:Y:S01]  /*5050*/  ISETP.GT.AND P1, PT, R4, RZ, P2 ;  /* 0x000000ff0400720c */ /* 0x000fe20001724270 */
[----:B------:R-:W-:Y:S01]  /*5060*/  FFMA R5, R84, R7, R5 ;  /* 0x0000000754057223 */ /* 0x000fe20000000005 */
[----:B------:R-:W-:-:S04]  /*5070*/  IADD3 R32, P5, R28, UR12, RZ ;  /* 0x0000000c1c207c10 */ /* 0x000fc8000ffbe0ff */
[----:B------:R0:W-:Y:S07]  /*5080*/  @P3 STG.E desc[UR20][R26.64], R5 ;  /* 0x000000051a003986 */ /* 0x0001ee000c101914 */
[----:B------:R-:W-:Y:S05]  /*5090*/  @!P1 BRA `(.L_x_148) ;  /* 0x00000000000c9947 */ /* 0x000fea0003800000 */
[----:B0-----:R-:W-:-:S04]  /*50a0*/  IADD3 R24, P3, R40, UR14, RZ ;  /* 0x0000000e28187c10 */ /* 0x001fc8000ff7e0ff */
[----:B------:R-:W-:-:S05]  /*50b0*/  IADD3.X R25, R41, UR15, RZ, P3, !PT ;  /* 0x0000000f29197c10 */ /* 0x000fca0009ffe4ff */
[----:B------:R0:W5:Y:S04]  /*50c0*/  LDG.E.LTC128B R106, desc[UR20][R24.64] ;  /* 0x00000014186a7981 */ /* 0x000168000c1e1920 */
.L_x_148:
[----:B------:R-:W-:Y:S05]  /*50d0*/  BSYNC B1 ;  /* 0x0000000000017941 */ /* 0x000fea0003800000 */
.L_x_147:
[----:B-----5:R-:W-:Y:S01]  /*50e0*/  FMUL R0, R106, R13 ;  /* 0x0000000d6a007220 */ /* 0x020fe20000400000 */
[----:B------:R-:W-:Y:S01]  /*50f0*/  IADD3.X R33, R29, UR13, RZ, P5, !PT ;  /* 0x0000000d1d217c10 */ /* 0x000fe2000affe4ff */
        /* <DEDUP_REMOVED lines=9> */
.L_x_150:
[----:B------:R-:W-:Y:S05]  /*5190*/  BSYNC B1 ;  /* 0x0000000000017941 */ /* 0x000fea0003800000 */
.L_x_149:
[----:B------:R-:W-:Y:S01]  /*51a0*/  ISETP.GT.AND P2, PT, R4, 0x8, P2 ;  /* 0x000000080400780c */ /* 0x000fe20001744270 */
[----:B-----5:R-:W-:Y:S01]  /*51b0*/  FMUL R5, R106, R13 ;  /* 0x0000000d6a057220 */ /* 0x020fe20000400000 */
[----:B------:R-:W-:Y:S01]  /*51c0*/  IADD3.X R27, R37, UR30, RZ, P5, !PT ;  /* 0x0000001e251b7c10 */ /* 0x000fe2000affe4ff */
[----:B------:R-:W-:Y:S02]  /*51d0*/  BSSY B1, `(.L_x_151) ;  /* 0x0000007000017945 */ /* 0x000fe40003800000 */
[----:B0-----:R-:W-:-:S05]  /*51e0*/  FFMA R25, R86, R7, R5 ;  /* 0x0000000756197223 */ /* 0x001fca0000000005 */
[----:B------:R0:W-:Y:S01]  /*51f0*/  @P0 STG.E desc[UR20][R26.64], R25 ;  /* 0x000000191a000986 */ /* 0x0001e2000c101914 */
[----:B------:R-:W-:-:S04]  /*5200*/  IADD3 R4, P0, R40, UR27, RZ ;  /* 0x0000001b28047c10 */ /* 0x000fc8000ff1e0ff */
[----:B------:R-:W-:Y:S01]  /*5210*/  IADD3.X R5, R41, UR29, RZ, P0, !PT ;  /* 0x0000001d29057c10 */ /* 0x000fe200087fe4ff */
[----:B------:R-:W-:Y:S08]  /*5220*/  @!P2 BRA `(.L_x_152) ;  /* 0x000000000004a947 */ /* 0x000ff00003800000 */
[----:B------:R0:W5:Y:S02]  /*5230*/  LDG.E.LTC128B R106, desc[UR20][R4.64] ;  /* 0x00000014046a7981 */ /* 0x000164000c1e1920 */
.L_x_152:
[----:B------:R-:W-:Y:S05]  /*5240*/  BSYNC B1 ;  /* 0x0000000000017941 */ /* 0x000fea0003800000 */
.L_x_151:
[----:B------:R-:W-:Y:S05]  /*5250*/  @!P2 BRA `(.L_x_153) ;  /* 0x000000140084a947 */ /* 0x000fea0003800000 */
[----:B0-----:R-:W-:Y:S01]  /*5260*/  IADD3 R4, P0, R28, UR26, RZ ;  /* 0x0000001a1c047c10 */ /* 0x001fe2000ff1e0ff */
[----:B-----5:R-:W-:-:S03]  /*5270*/  FMUL R106, R106, R13 ;  /* 0x0000000d6a6a7220 */ /* 0x020fc60000400000 */
[----:B------:R-:W-:Y:S01]  /*5280*/  IADD3.X R5, R29, UR30, RZ, P0, !PT ;  /* 0x0000001e1d057c10 */ /* 0x000fe200087fe4ff */
[----:B------:R-:W-:-:S05]  /*5290*/  FFMA R87, R87, R7, R106 ;  /* 0x0000000757577223 */ /* 0x000fca000000006a */
[----:B------:R0:W-:Y:S01]  /*52a0*/  STG.E desc[UR20][R4.64], R87 ;  /* 0x0000005704007986 */ /* 0x0001e2000c101914 */
[----:B------:R-:W-:Y:S05]  /*52b0*/  BRA `(.L_x_153) ;  /* 0x00000014006c7947 */ /* 0x000fea0003800000 */
.L_x_26:
[----:B------:R-:W-:Y:S01]  /*52c0*/  ISETP.GT.AND P1, PT, R5, 0x1, PT ;  /* 0x000000010500780c */ /* 0x000fe20003f24270 */
[----:B------:R-:W-:Y:S01]  /*52d0*/  ULDC.64 UR8, c[0x0][0x6c0] ;  /* 0x0001b00000087ab9 */ /* 0x000fe20000000a00 */
[----:B------:R-:W-:Y:S01]  /*52e0*/  ISETP.GT.AND P0, PT, R4, 0x8, P0 ;  /* 0x000000080400780c */ /* 0x000fe20000704270 */
[-C--:B------:R-:W-:Y:S01]  /*52f0*/  FMUL R93, R24, R7.reuse ;  /* 0x00000007185d7220 */ /* 0x080fe20000400000 */
[----:B------:R-:W-:Y:S01]  /*5300*/  LEA R88, P5, R94, UR8, 0x2 ;  /* 0x000000085e587c11 */ /* 0x000fe2000f8a10ff */
[-C--:B------:R-:W-:Y:S01]  /*5310*/  FMUL R95, R25, R7.reuse ;  /* 0x00000007195f7220 */ /* 0x080fe20000400000 */
[----:B------:R-:W-:Y:S01]  /*5320*/  ISETP.GT.AND P3, PT, R4, RZ, P1 ;  /* 0x000000ff0400720c */ /* 0x000fe20000f64270 */
[-C--:B------:R-:W-:Y:S01]  /*5330*/  FMUL R97, R26, R7.reuse ;  /* 0x000000071a617220 */ /* 0x080fe20000400000 */
[----:B------:R-:W-:Y:S01]  /*5340*/  LEA.HI.X R89, R94, UR9, R103, 0x2, P5 ;  /* 0x000000095e597c11 */ /* 0x000fe2000a8f1467 */
[-C--:B------:R-:W-:Y:S01]  /*5350*/  FMUL R99, R27, R7.reuse ;  /* 0x000000071b637220 */ /* 0x080fe20000400000 */
[----:B------:R-:W-:Y:S01]  /*5360*/  LEA R90, P5, R108, R88, 0x2 ;  /* 0x000000586c5a7211 */ /* 0x000fe200078a10ff */
[----:B------:R-:W-:Y:S01]  /*5370*/  FMUL R33, R33, R7 ;  /* 0x0000000721217220 */ /* 0x000fe20000400000 */
[----:B------:R-:W-:Y:S01]  /*5380*/  ISETP.GT.AND P1, PT, R4, 0x8, P1 ;  /* 0x000000080400780c */ /* 0x000fe20000f24270 */
[----:B------:R0:W-:Y:S01]  /*5390*/  @P2 STG.E desc[UR20][R88.64], R93 ;  /* 0x0000005d58002986 */ /* 0x0001e2000c101914 */
[----:B------:R-:W-:Y:S01]  /*53a0*/  LEA.HI.X R91, R108, R89, R109, 0x2, P5 ;  /* 0x000000596c5b7211 */ /* 0x000fe200028f146d */
[-C--:B------:R-:W-:Y:S01]  /*53b0*/  FMUL R35, R35, R7.reuse ;  /* 0x0000000723237220 */ /* 0x080fe20000400000 */
[----:B------:R-:W-:Y:S01]  /*53c0*/  ISETP.GT.AND P2, PT, R5, 0x9, PT ;  /* 0x000000090500780c */ /* 0x000fe20003f44270 */
[-C--:B------:R-:W-:Y:S01]  /*53d0*/  FMUL R37, R37, R7.reuse ;  /* 0x0000000725257220 */ /* 0x080fe20000400000 */
[-C--:B------:R-:W-:Y:S01]  /*53e0*/  FMUL R39, R39, R7.reuse ;  /* 0x0000000727277220 */ /* 0x080fe20000400000 */
[----:B------:R1:W-:Y:S01]  /*53f0*/  @P3 STG.E desc[UR20][R90.64], R95 ;  /* 0x0000005f5a003986 */ /* 0x0003e2000c101914 */
[----:B------:R-:W-:Y:S01]  /*5400*/  ISETP.GT.AND P3, PT, R5, 0x8, PT ;  /* 0x000000080500780c */ /* 0x000fe20003f64270 */
[-C--:B------:R-:W-:Y:S01]  /*5410*/  FMUL R41, R41, R7.reuse ;  /* 0x0000000729297220 */ /* 0x080fe20000400000 */
[----:B------:R-:W-:Y:S01]  /*5420*/  ISETP.GT.AND P6, PT, R4, RZ, P2 ;  /* 0x000000ff0400720c */ /* 0x000fe200017c4270 */
[----:B------:R2:W-:Y:S01]  /*5430*/  @P0 STG.E desc[UR20][R88.64+0x20], R97 ;  /* 0x0000206158000986 */ /* 0x0005e2000c101914 */
[----:B------:R-:W-:Y:S01]  /*5440*/  IADD3 R24, P0, R88, UR12, RZ ;  /* 0x0000000c58187c10 */ /* 0x000fe2000ff1e0ff */
[-C--:B0-----:R-:W-:Y:S01]  /*5450*/  FMUL R93, R28, R7.reuse ;  /* 0x000000071c5d7220 */ /* 0x081fe20000400000 */
[----:B------:R-:W-:Y:S01]  /*5460*/  ISETP.GT.AND P5, PT, R4, RZ, P3 ;  /* 0x000000ff0400720c */ /* 0x000fe20001fa4270 */
[----:B------:R0:W-:Y:S01]  /*5470*/  @P1 STG.E desc[UR20][R90.64+0x20], R99 ;  /* 0x000020635a001986 */ /* 0x0001e2000c101914 */
[----:B------:R-:W-:Y:S01]  /*5480*/  IADD3.X R25, R89, UR13, RZ, P0, !PT ;  /* 0x0000000d59197c10 */ /* 0x000fe200087fe4ff */
[-C--:B------:R-:W-:Y:S01]  /*5490*/  FMUL R43, R43, R7.reuse ;  /* 0x000000072b2b7220 */ /* 0x080fe20000400000 */
[----:B------:R-:W-:Y:S01]  /*54a0*/  IADD3 R26, P0, R90, UR12, RZ ;  /* 0x0000000c5a1a7c10 */ /* 0x000fe2000ff1e0ff */
[-C--:B-1----:R-:W-:Y:S01]  /*54b0*/  FMUL R95, R29, R7.reuse ;  /* 0x000000071d5f7220 */ /* 0x082fe20000400000 */
[----:B------:R-:W-:Y:S01]  /*54c0*/  IADD3 R28, P1, R88, UR26, RZ ;  /* 0x0000001a581c7c10 */ /* 0x000fe2000ff3e0ff */
[-C--:B------:R-:W-:Y:S01]  /*54d0*/  FMUL R45, R45, R7.reuse ;  /* 0x000000072d2d7220 */ /* 0x080fe20000400000 */
[----:B------:R-:W-:Y:S01]  /*54e0*/  IADD3.X R27, R91, UR13, RZ, P0, !PT ;  /* 0x0000000d5b1b7c10 */ /* 0x000fe200087fe4ff */
[-C--:B--2---:R-:W-:Y:S01]  /*54f0*/  FMUL R97, R30, R7.reuse ;  /* 0x000000071e617220 */ /* 0x084fe20000400000 */
[C---:B------:R-:W-:Y:S01]  /*5500*/  ISETP.GT.AND P0, PT, R4.reuse, 0x8, P3 ;  /* 0x000000080400780c */ /* 0x040fe20001f04270 */
[-C--:B------:R-:W-:Y:S01]  /*5510*/  FMUL R47, R47, R7.reuse ;  /* 0x000000072f2f7220 */ /* 0x080fe20000400000 */
[----:B------:R-:W-:Y:S01]  /*5520*/  IADD3.X R29, R89, UR30, RZ, P1, !PT ;  /* 0x0000001e591d7c10 */ /* 0x000fe20008ffe4ff */
[----:B------:R1:W-:Y:S01]  /*5530*/  @P5 STG.E desc[UR20][R24.64], R93 ;  /* 0x0000005d18005986 */ /* 0x0003e2000c101914 */
[----:B------:R-:W-:Y:S01]  /*5540*/  ISETP.GT.AND P3, PT, R5, 0x10, PT ;  /* 0x000000100500780c */ /* 0x000fe20003f64270 */
[-C--:B0-----:R-:W-:Y:S01]  /*5550*/  FMUL R99, R31, R7.reuse ;  /* 0x000000071f637220 */ /* 0x081fe20000400000 */
[C---:B------:R-:W-:Y:S01]  /*5560*/  ISETP.GT.AND P2, PT, R4.reuse, 0x8, P2 ;  /* 0x000000080400780c */ /* 0x040fe20001744270 */
[----:B------:R0:W-:Y:S01]  /*5570*/  @P6 STG.E desc[UR20][R26.64], R95 ;  /* 0x0000005f1a006986 */ /* 0x0001e2000c101914 */
[----:B------:R-:W-:Y:S01]  /*5580*/  ISETP.GT.AND P5, PT, R4, RZ, P3 ;  /* 0x000000ff0400720c */ /* 0x000fe20001fa4270 */
[-C--:B------:R-:W-:Y:S01]  /*5590*/  FMUL R49, R49, R7.reuse ;  /* 0x0000000731317220 */ /* 0x080fe20000400000 */
[----:B------:R-:W-:Y:S01]  /*55a0*/  IADD3 R30, P6, R90, UR26, RZ ;  /* 0x0000001a5a1e7c10 */ /* 0x000fe2000ffde0ff */
[-C--:B------:R-:W-:Y:S01]  /*55b0*/  FMUL R51, R51, R7.reuse ;  /* 0x0000000733337220 */ /* 0x080fe20000400000 */
[----:B------:R-:W-:Y:S01]  /*55c0*/  ISETP.GT.AND P1, PT, R5, 0x11, PT ;  /* 0x000000110500780c */ /* 0x000fe20003f24270 */
[----:B------:R-:W-:Y:S01]  /*55d0*/  @P0 STG.E desc[UR20][R28.64], R97 ;  /* 0x000000611c000986 */ /* 0x000fe2000c101914 */
[----:B------:R-:W-:Y:S01]  /*55e0*/  IADD3 R88, P0, R24, UR12, RZ ;  /* 0x0000000c18587c10 */ /* 0x000fe2000ff1e0ff */
[-C--:B-1----:R-:W-:Y:S01]  /*55f0*/  FMUL R93, R32, R7.reuse ;  /* 0x00000007205d7220 */ /* 0x082fe20000400000 */
[----:B------:R-:W-:Y:S01]  /*5600*/  IADD3.X R31, R91, UR30, RZ, P6, !PT ;  /* 0x0000001e5b1f7c10 */ /* 0x000fe2000b7fe4ff */
[-C--:B------:R-:W-:Y:S01]  /*5610*/  FMUL R53, R53, R7.reuse ;  /* 0x0000000735357220 */ /* 0x080fe20000400000 */
[----:B------:R-:W-:Y:S01]  /*5620*/  IADD3.X R89, R25, UR13, RZ, P0, !PT ;  /* 0x0000000d19597c10 */ /* 0x000fe200087fe4ff */
[-C--:B0-----:R-:W-:Y:S01]  /*5630*/  FMUL R95, R34, R7.reuse ;  /* 0x00000007225f7220 */ /* 0x081fe20000400000 */
[----:B------:R-:W-:Y:S01]  /*5640*/  IADD3 R90, P0, R26, UR12, RZ ;  /* 0x0000000c1a5a7c10 */ /* 0x000fe2000ff1e0ff */
[----:B------:R-:W-:Y:S01]  /*5650*/  @P2 STG.E desc[UR20][R30.64], R99 ;  /* 0x000000631e002986 */ /* 0x000fe2000c101914 */
[C---:B------:R-:W-:Y:S01]  /*5660*/  ISETP.GT.AND P6, PT, R4.reuse, RZ, P1 ;  /* 0x000000ff0400720c */ /* 0x040fe20000fc4270 */
[-C--:B------:R-:W-:Y:S01]  /*5670*/  FMUL R55, R55, R7.reuse ;  /* 0x0000000737377220 */ /* 0x080fe20000400000 */
[----:B------:R-:W-:Y:S01]  /*5680*/  IADD3.X R91, R27, UR13, RZ, P0, !PT ;  /* 0x0000000d1b5b7c10 */ /* 0x000fe200087fe4ff */
[----:B------:R0:W-:Y:S01]  /*5690*/  @P5 STG.E desc[UR20][R88.64], R93 ;  /* 0x0000005d58005986 */ /* 0x0001e2000c101914 */
[----:B------:R-:W-:Y:S01]  /*56a0*/  ISETP.GT.AND P0, PT, R4, 0x8, P3 ;  /* 0x000000080400780c */ /* 0x000fe20001f04270 */
[-C--:B------:R-:W-:Y:S01]  /*56b0*/  FMUL R57, R57, R7.reuse ;  /* 0x0000000739397220 */ /* 0x080fe20000400000 */
[----:B------:R-:W-:Y:S01]  /*56c0*/  IADD3 R24, P5, R24, UR26, RZ ;  /* 0x0000001a18187c10 */ /* 0x000fe2000ffbe0ff */
[-C--:B------:R-:W-:Y:S01]  /*56d0*/  FMUL R59, R59, R7.reuse ;  /* 0x000000073b3b7220 */ /* 0x080fe20000400000 */
[----:B------:R-:W-:Y:S01]  /*56e0*/  ISETP.GT.AND P3, PT, R5, 0x18, PT ;  /* 0x000000180500780c */ /* 0x000fe20003f64270 */
[-C--:B------:R-:W-:Y:S01]  /*56f0*/  FMUL R61, R61, R7.reuse ;  /* 0x000000073d3d7220 */ /* 0x080fe20000400000 */
[----:B------:R-:W-:Y:S01]  /*5700*/  IADD3.X R25, R25, UR30, RZ, P5, !PT ;  /* 0x0000001e19197c10 */ /* 0x000fe2000affe4ff */
[-C--:B------:R-:W-:Y:S01]  /*5710*/  FMUL R63, R63, R7.reuse ;  /* 0x000000073f3f7220 */ /* 0x080fe20000400000 */
[C---:B------:R-:W-:Y:S01]  /*5720*/  ISETP.GT.AND P2, PT, R4.reuse, 0x8, P1 ;  /* 0x000000080400780c */ /* 0x040fe20000f44270 */
[----:B------:R1:W-:Y:S01]  /*5730*/  @P6 STG.E desc[UR20][R90.64], R33 ;  /* 0x000000215a006986 */ /* 0x0003e2000c101914 */
[----:B------:R-:W-:Y:S01]  /*5740*/  ISETP.GT.AND P5, PT, R4, RZ, P3 ;  /* 0x000000ff0400720c */ /* 0x000fe20001fa4270 */
[-C--:B0-----:R-:W-:Y:S01]  /*5750*/  FMUL R93, R38, R7.reuse ;  /* 0x00000007265d7220 */ /* 0x081fe20000400000 */
[----:B------:R-:W-:Y:S01]  /*5760*/  IADD3 R26, P6, R26, UR26, RZ ;  /* 0x0000001a1a1a7c10 */ /* 0x000fe2000ffde0ff */
[----:B------:R0:W-:Y:S01]  /*5770*/  @P0 STG.E desc[UR20][R24.64], R95 ;  /* 0x0000005f18000986 */ /* 0x0001e2000c101914 */
[----:B------:R-:W-:Y:S01]  /*5780*/  IADD3 R28, P0, R88, UR12, RZ ;  /* 0x0000000c581c7c10 */ /* 0x000fe2000ff1e0ff */
[-C--:B------:R-:W-:Y:S01]  /*5790*/  FMUL R65, R65, R7.reuse ;  /* 0x0000000741417220 */ /* 0x080fe20000400000 */
[----:B------:R-:W-:Y:S01]  /*57a0*/  ISETP.GT.AND P1, PT, R5, 0x19, PT ;  /* 0x000000190500780c */ /* 0x000fe20003f24270 */
[-C--:B------:R-:W-:Y:S01]  /*57b0*/  FMUL R67, R67, R7.reuse ;  /* 0x0000000743437220 */ /* 0x080fe20000400000 */
[----:B------:R-:W-:Y:S01]  /*57c0*/  IADD3.X R29, R89, UR13, RZ, P0, !PT ;  /* 0x0000000d591d7c10 */ /* 0x000fe200087fe4ff */
[-C--:B------:R-:W-:Y:S01]  /*57d0*/  FMUL R69, R69, R7.reuse ;  /* 0x0000000745457220 */ /* 0x080fe20000400000 */
[----:B------:R-:W-:Y:S01]  /*57e0*/  IADD3 R30, P0, R90, UR12, RZ ;  /* 0x0000000c5a1e7c10 */ /* 0x000fe2000ff1e0ff */
[-C--:B-1----:R-:W-:Y:S01]  /*57f0*/  FMUL R33, R36, R7.reuse ;  /* 0x0000000724217220 */ /* 0x082fe20000400000 */
[----:B------:R-:W-:Y:S01]  /*5800*/  IADD3.X R27, R27, UR30, RZ, P6, !PT ;  /* 0x0000001e1b1b7c10 */ /* 0x000fe2000b7fe4ff */
[-C--:B------:R-:W-:Y:S01]  /*5810*/  FMUL R71, R71, R7.reuse ;  /* 0x0000000747477220 */ /* 0x080fe20000400000 */
[C---:B------:R-:W-:Y:S01]  /*5820*/  ISETP.GT.AND P6, PT, R4.reuse, RZ, P1 ;  /* 0x000000ff0400720c */ /* 0x040fe20000fc4270 */
[-C--:B------:R-:W-:Y:S01]  /*5830*/  FMUL R73, R73, R7.reuse ;  /* 0x0000000749497220 */ /* 0x080fe20000400000 */
[----:B------:R-:W-:Y:S01]  /*5840*/  IADD3.X R31, R91, UR13, RZ, P0, !PT ;  /* 0x0000000d5b1f7c10 */ /* 0x000fe200087fe4ff */
[----:B------:R1:W-:Y:S01]  /*5850*/  @P2 STG.E desc[UR20][R26.64], R35 ;  /* 0x000000231a002986 */ /* 0x0003e2000c101914 */
[----:B------:R-:W-:Y:S01]  /*5860*/  ISETP.GT.AND P0, PT, R4, 0x8, P3 ;  /* 0x000000080400780c */ /* 0x000fe20001f04270 */
[-C--:B------:R-:W-:Y:S01]  /*5870*/  FMUL R75, R75, R7.reuse ;  /* 0x000000074b4b7220 */ /* 0x080fe20000400000 */
[----:B------:R-:W-:Y:S01]  /*5880*/  ISETP.GT.AND P3, PT, R5, 0x20, PT ;  /* 0x000000200500780c */ /* 0x000fe20003f64270 */
[----:B------:R2:W-:Y:S01]  /*5890*/  @P5 STG.E desc[UR20][R28.64], R33 ;  /* 0x000000211c005986 */ /* 0x0005e2000c101914 */
[----:B0-----:R-:W-:Y:S01]  /*58a0*/  IADD3 R24, P5, R88, UR26, RZ ;  /* 0x0000001a58187c10 */ /* 0x001fe2000ffbe0ff */
[-C--:B------:R-:W-:Y:S01]  /*58b0*/  FMUL R77, R77, R7.reuse ;  /* 0x000000074d4d7220 */ /* 0x080fe20000400000 */
[C---:B------:R-:W-:Y:S01]  /*58c0*/  ISETP.GT.AND P2, PT, R4.reuse, 0x8, P1 ;  /* 0x000000080400780c */ /* 0x040fe20000f44270 */
[-C--:B------:R-:W-:Y:S01]  /*58d0*/  FMUL R79, R79, R7.reuse ;  /* 0x000000074f4f7220 */ /* 0x080fe20000400000 */
[----:B------:R-:W-:Y:S01]  /*58e0*/  IADD3.X R25, R89, UR30, RZ, P5, !PT ;  /* 0x0000001e59197c10 */ /* 0x000fe2000affe4ff */
[----:B------:R0:W-:Y:S01]  /*58f0*/  @P6 STG.E desc[UR20][R30.64], R37 ;  /* 0x000000251e006986 */ /* 0x0001e2000c101914 */
[----:B------:R-:W-:Y:S01]  /*5900*/  ISETP.GT.AND P5, PT, R4, RZ, P3 ;  /* 0x000000ff0400720c */ /* 0x000fe20001fa4270 */
[-C--:B------:R-:W-:Y:S01]  /*5910*/  FMUL R81, R81, R7.reuse ;  /* 0x0000000751517220 */ /* 0x080fe20000400000 */
[----:B-1----:R-:W-:Y:S01]  /*5920*/  IADD3 R26, P6, R90, UR26, RZ ;  /* 0x0000001a5a1a7c10 */ /* 0x002fe2000ffde0ff */
[----:B------:R1:W-:Y:S01]  /*5930*/  @P0 STG.E desc[UR20][R24.64], R93 ;  /* 0x0000005d18000986 */ /* 0x0003e2000c101914 */
[----:B------:R-:W-:Y:S01]  /*5940*/  IADD3 R32, P0, R28, UR12, RZ ;  /* 0x0000000c1c207c10 */ /* 0x000fe2000ff1e0ff */
[-C--:B------:R-:W-:Y:S01]  /*5950*/  FMUL R83, R83, R7.reuse ;  /* 0x0000000753537220 */ /* 0x080fe20000400000 */
[----:B------:R-:W-:Y:S01]  /*5960*/  ISETP.GT.AND P1, PT, R5, 0x21, PT ;  /* 0x000000210500780c */ /* 0x000fe20003f24270 */
[-C--:B------:R-:W-:Y:S01]  /*5970*/  FMUL R85, R85, R7.reuse ;  /* 0x0000000755557220 */ /* 0x080fe20000400000 */
[----:B--2---:R-:W-:Y:S01]  /*5980*/  IADD3.X R33, R29, UR13, RZ, P0, !PT ;  /* 0x0000000d1d217c10 */ /* 0x004fe200087fe4ff */
[-C--:B------:R-:W-:Y:S01]  /*5990*/  FMUL R87, R87, R7.reuse ;  /* 0x0000000757577220 */ /* 0x080fe20000400000 */
[----:B------:R-:W-:Y:S01]  /*59a0*/  IADD3 R34, P0, R30, UR12, RZ ;  /* 0x0000000c1e227c10 */ /* 0x000fe2000ff1e0ff */
[----:B0-----:R-:W-:Y:S01]  /*59b0*/  FMUL R37, R40, R7 ;  /* 0x0000000728257220 */ /* 0x001fe20000400000 */
[----:B------:R-:W-:-:S02]  /*59c0*/  IADD3.X R27, R91, UR30, RZ, P6, !PT ;  /* 0x0000001e5b1b7c10 */ /* 0x000fc4000b7fe4ff */
[C---:B------:R-:W-:Y:S02]  /*59d0*/  ISETP.GT.AND P6, PT, R4.reuse, RZ, P1 ;  /* 0x000000ff0400720c */ /* 0x040fe40000fc4270 */
[----:B------:R-:W-:Y:S01]  /*59e0*/  IADD3.X R35, R31, UR13, RZ, P0, !PT ;  /* 0x0000000d1f237c10 */ /* 0x000fe200087fe4ff */
[----:B------:R0:W-:Y:S01]  /*59f0*/  @P2 STG.E desc[UR20][R26.64], R39 ;  /* 0x000000271a002986 */ /* 0x0001e2000c101914 */
[----:B------:R-:W-:Y:S02]  /*5a00*/  ISETP.GT.AND P0, PT, R4, 0x8, P3 ;  /* 0x000000080400780c */ /* 0x000fe40001f04270 */
[----:B------:R-:W-:Y:S01]  /*5a10*/  ISETP.GT.AND P3, PT, R5, 0x28, PT ;  /* 0x000000280500780c */ /* 0x000fe20003f64270 */
[----:B------:R2:W-:Y:S01]  /*5a20*/  @P5 STG.E desc[UR20][R32.64], R37 ;  /* 0x0000002520005986 */ /* 0x0005e2000c101914 */
[----:B-1----:R-:W-:Y:S02]  /*5a30*/  IADD3 R24, P5, R28, UR26, RZ ;  /* 0x0000001a1c187c10 */ /* 0x002fe4000ffbe0ff */
[----:B------:R-:W-:-:S02]  /*5a40*/  ISETP.GT.AND P2, PT, R4, 0x8, P1 ;  /* 0x000000080400780c */ /* 0x000fc40000f44270 */
[----:B------:R-:W-:Y:S01]  /*5a50*/  IADD3.X R25, R29, UR30, RZ, P5, !PT ;  /* 0x0000001e1d197c10 */ /* 0x000fe2000affe4ff */
[----:B------:R-:W-:Y:S01]  /*5a60*/  @P6 STG.E desc[UR20][R34.64], R41 ;  /* 0x0000002922006986 */ /* 0x000fe2000c101914 */
[----:B------:R-:W-:Y:S01]  /*5a70*/  ISETP.GT.AND P5, PT, R4, RZ, P3 ;  /* 0x000000ff0400720c */ /* 0x000fe20001fa4270 */
[-C--:B0-----:R-:W-:Y:S01]  /*5a80*/  FMUL R39, R42, R7.reuse ;  /* 0x000000072a277220 */ /* 0x081fe20000400000 */
[----:B------:R-:W-:Y:S02]  /*5a90*/  IADD3 R26, P6, R30, UR26, RZ ;  /* 0x0000001a1e1a7c10 */ /* 0x000fe4000ffde0ff */
[----:B------:R-:W-:Y:S01]  /*5aa0*/  ISETP.GT.AND P1, PT, R5, 0x29, PT ;  /* 0x000000290500780c */ /* 0x000fe20003f24270 */
[----:B--2---:R-:W-:Y:S01]  /*5ab0*/  FMUL R37, R44, R7 ;  /* 0x000000072c257220 */ /* 0x004fe20000400000 */
[----:B------:R0:W-:Y:S01]  /*5ac0*/  @P0 STG.E desc[UR20][R24.64], R39 ;  /* 0x0000002718000986 */ /* 0x0001e2000c101914 */
[----:B------:R-:W-:Y:S02]  /*5ad0*/  IADD3 R28, P0, R32, UR12, RZ ;  /* 0x0000000c201c7c10 */ /* 0x000fe4000ff1e0ff */
[----:B------:R-:W-:-:S02]  /*5ae0*/  IADD3.X R27, R31, UR30, RZ, P6, !PT ;  /* 0x0000001e1f1b7c10 */ /* 0x000fc4000b7fe4ff */
[----:B------:R-:W-:Y:S02]  /*5af0*/  IADD3.X R29, R33, UR13, RZ, P0, !PT ;  /* 0x0000000d211d7c10 */ /* 0x000fe400087fe4ff */
[----:B------:R-:W-:Y:S01]  /*5b00*/  IADD3 R30, P0, R34, UR12, RZ ;  /* 0x0000000c221e7c10 */ /* 0x000fe2000ff1e0ff */
[----:B------:R-:W-:Y:S01]  /*5b10*/  @P2 STG.E desc[UR20][R26.64], R43 ;  /* 0x0000002b1a002986 */ /* 0x000fe2000c101914 */
[C---:B------:R-:W-:Y:S02]  /*5b20*/  ISETP.GT.AND P6, PT, R4.reuse, RZ, P1 ;  /* 0x000000ff0400720c */ /* 0x040fe40000fc4270 */
[----:B------:R-:W-:Y:S01]  /*5b30*/  IADD3.X R31, R35, UR13, RZ, P0, !PT ;  /* 0x0000000d231f7c10 */ /* 0x000fe200087fe4ff */
[----:B------:R1:W-:Y:S01]  /*5b40*/  @P5 STG.E desc[UR20][R28.64], R37 ;  /* 0x000000251c005986 */ /* 0x0003e2000c101914 */
[----:B------:R-:W-:Y:S01]  /*5b50*/  ISETP.GT.AND P0, PT, R4, 0x8, P3 ;  /* 0x000000080400780c */ /* 0x000fe20001f04270 */
[----:B0-----:R-:W-:Y:S01]  /*5b60*/  FMUL R39, R46, R7 ;  /* 0x000000072e277220 */ /* 0x001fe20000400000 */
[----:B------:R-:W-:-:S02]  /*5b70*/  IADD3 R24, P5, R32, UR26, RZ ;  /* 0x0000001a20187c10 */ /* 0x000fc4000ffbe0ff */
[----:B------:R-:W-:Y:S02]  /*5b80*/  ISETP.GT.AND P3, PT, R5, 0x30, PT ;  /* 0x000000300500780c */ /* 0x000fe40003f64270 */
[----:B------:R-:W-:Y:S02]  /*5b90*/  IADD3.X R25, R33, UR30, RZ, P5, !PT ;  /* 0x0000001e21197c10 */ /* 0x000fe4000affe4ff */
[C---:B------:R-:W-:Y:S01]  /*5ba0*/  ISETP.GT.AND P2, PT, R4.reuse, 0x8, P1 ;  /* 0x000000080400780c */ /* 0x040fe20000f44270 */
[----:B------:R-:W-:Y:S01]  /*5bb0*/  @P6 STG.E desc[UR20][R30.64], R45 ;  /* 0x0000002d1e006986 */ /* 0x000fe2000c101914 */
[----:B------:R-:W-:Y:S01]  /*5bc0*/  ISETP.GT.AND P5, PT, R4, RZ, P3 ;  /* 0x000000ff0400720c */ /* 0x000fe20001fa4270 */
[----:B-1----:R-:W-:Y:S01]  /*5bd0*/  FMUL R37, R48, R7 ;  /* 0x0000000730257220 */ /* 0x002fe20000400000 */
[----:B------:R-:W-:Y:S01]  /*5be0*/  IADD3 R26, P6, R34, UR26, RZ ;  /* 0x0000001a221a7c10 */ /* 0x000fe2000ffde0ff */
[----:B------:R0:W-:Y:S01]  /*5bf0*/  @P0 STG.E desc[UR20][R24.64], R39 ;  /* 0x0000002718000986 */ /* 0x0001e2000c101914 */
[----:B------:R-:W-:-:S02]  /*5c00*/  IADD3 R32, P0, R28, UR12, RZ ;  /* 0x0000000c1c207c10 */ /* 0x000fc4000ff1e0ff */
[----:B------:R-:W-:Y:S02]  /*5c10*/  ISETP.GT.AND P1, PT, R5, 0x31, PT ;  /* 0x000000310500780c */ /* 0x000fe40003f24270 */
[----:B------:R-:W-:Y:S02]  /*5c20*/  IADD3.X R33, R29, UR13, RZ, P0, !PT ;  /* 0x0000000d1d217c10 */ /* 0x000fe400087fe4ff */
[----:B------:R-:W-:Y:S02]  /*5c30*/  IADD3 R34, P0, R30, UR12, RZ ;  /* 0x0000000c1e227c10 */ /* 0x000fe4000ff1e0ff */
[----:B------:R-:W-:Y:S02]  /*5c40*/  IADD3.X R27, R35, UR30, RZ, P6, !PT ;  /* 0x0000001e231b7c10 */ /* 0x000fe4000b7fe4ff */
[----:B------:R-:W-:Y:S01]  /*5c50*/  ISETP.GT.AND P6, PT, R4, RZ, P1 ;  /* 0x000000ff0400720c */ /* 0x000fe20000fc4270 */
[----:B0-----:R-:W-:Y:S01]  /*5c60*/  FMUL R39, R50, R7 ;  /* 0x0000000732277220 */ /* 0x001fe20000400000 */
[----:B------:R-:W-:Y:S01]  /*5c70*/  IADD3.X R35, R31, UR13, RZ, P0, !PT ;  /* 0x0000000d1f237c10 */ /* 0x000fe200087fe4ff */
[----:B------:R0:W-:Y:S01]  /*5c80*/  @P2 STG.E desc[UR20][R26.64], R47 ;  /* 0x0000002f1a002986 */ /* 0x0001e2000c101914 */
[----:B------:R-:W-:-:S02]  /*5c90*/  ISETP.GT.AND P0, PT, R4, 0x8, P3 ;  /* 0x000000080400780c */ /* 0x000fc40001f04270 */
[----:B------:R-:W-:Y:S01]  /*5ca0*/  ISETP.GT.AND P3, PT, R5, 0x38, PT ;  /* 0x000000380500780c */ /* 0x000fe20003f64270 */
[----:B------:R1:W-:Y:S01]  /*5cb0*/  @P5 STG.E desc[UR20][R32.64], R37 ;  /* 0x0000002520005986 */ /* 0x0003e2000c101914 */
[----:B------:R-:W-:Y:S02]  /*5cc0*/  IADD3 R24, P5, R28, UR26, RZ ;  /* 0x0000001a1c187c10 */ /* 0x000fe4000ffbe0ff */
[C---:B------:R-:W-:Y:S02]  /*5cd0*/  ISETP.GT.AND P2, PT, R4.reuse, 0x8, P1 ;  /* 0x000000080400780c */ /* 0x040fe40000f44270 */
[----:B------:R-:W-:Y:S01]  /*5ce0*/  IADD3.X R25, R29, UR30, RZ, P5, !PT ;  /* 0x0000001e1d197c10 */ /* 0x000fe2000affe4ff */
[----:B------:R-:W-:Y:S01]  /*5cf0*/  @P6 STG.E desc[UR20][R34.64], R49 ;  /* 0x0000003122006986 */ /* 0x000fe2000c101914 */
[----:B------:R-:W-:Y:S02]  /*5d00*/  ISETP.GT.AND P5, PT, R4, RZ, P3 ;  /* 0x000000ff0400720c */ /* 0x000fe40001fa4270 */
[----:B0-----:R-:W-:Y:S01]  /*5d10*/  IADD3 R26, P6, R30, UR26, RZ ;  /* 0x0000001a1e1a7c10 */ /* 0x001fe2000ffde0ff */
[----:B------:R0:W-:Y:S01]  /*5d20*/  @P0 STG.E desc[UR20][R24.64], R39 ;  /* 0x0000002718000986 */ /* 0x0001e2000c101914 */
[----:B------:R-:W-:Y:S01]  /*5d30*/  IADD3 R28, P0, R32, UR12, RZ ;  /* 0x0000000c201c7c10 */ /* 0x000fe2000ff1e0ff */
[----:B-1----:R-:W-:Y:S01]  /*5d40*/  FMUL R37, R52, R7 ;  /* 0x0000000734257220 */ /* 0x002fe20000400000 */
[----:B------:R-:W-:-:S02]  /*5d50*/  ISETP.GT.AND P1, PT, R5, 0x39, PT ;  /* 0x000000390500780c */ /* 0x000fc40003f24270 */
        /* <DEDUP_REMOVED lines=61> */
[----:B------:R-:W-:Y:S02]  /*6130*/  IADD3.X R27, R35, UR30, RZ, P6, !PT ;  /* 0x0000001e231b7c10 */ /* 0x000fe4000b7fe4ff */
[----:B------:R-:W-:Y:S02]  /*6140*/  IADD3 R34, P0, R30, UR12, RZ ;  /* 0x0000000c1e227c10 */ /* 0x000fe4000ff1e0ff */
[----:B------:R-:W-:Y:S01]  /*6150*/  ISETP.GT.AND P6, PT, R4, RZ, P1 ;  /* 0x000000ff0400720c */ /* 0x000fe20000fc4270 */
[----:B------:R1:W-:Y:S01]  /*6160*/  @P2 STG.E desc[UR20][R26.64], R63 ;  /* 0x0000003f1a002986 */ /* 0x0003e2000c101914 */
[----:B------:R-:W-:Y:S01]  /*6170*/  IADD3.X R35, R31, UR13, RZ, P0, !PT ;  /* 0x0000000d1f237c10 */ /* 0x000fe200087fe4ff */
[----:B0-----:R-:W-:Y:S01]  /*6180*/  FMUL R39, R66, R7 ;  /* 0x0000000742277220 */ /* 0x001fe20000400000 */
[----:B------:R-:W-:Y:S01]  /*6190*/  ISETP.GT.AND P0, PT, R4, 0x8, P3 ;  /* 0x000000080400780c */ /* 0x000fe20001f04270 */
[----:B------:R0:W-:Y:S01]  /*61a0*/  @P5 STG.E desc[UR20][R32.64], R37 ;  /* 0x0000002520005986 */ /* 0x0001e2000c101914 */
[----:B------:R-:W-:-:S02]  /*61b0*/  IADD3 R24, P5, R28, UR26, RZ ;  /* 0x0000001a1c187c10 */ /* 0x000fc4000ffbe0ff */
[----:B------:R-:W-:Y:S02]  /*61c0*/  ISETP.GT.AND P2, PT, R4, 0x8, P1 ;  /* 0x000000080400780c */ /* 0x000fe40000f44270 */
[----:B------:R-:W-:Y:S02]  /*61d0*/  IADD3.X R25, R29, UR30, RZ, P5, !PT ;  /* 0x0000001e1d197c10 */ /* 0x000fe4000affe4ff */
[C---:B------:R-:W-:Y:S01]  /*61e0*/  ISETP.GT.AND P3, PT, R5.reuse, 0x58, PT ;  /* 0x000000580500780c */ /* 0x040fe20003f64270 */
[----:B------:R-:W-:Y:S01]  /*61f0*/  @P6 STG.E desc[UR20][R34.64], R65 ;  /* 0x0000004122006986 */ /* 0x000fe2000c101914 */
[----:B-1----:R-:W-:Y:S02]  /*6200*/  IADD3 R26, P6, R30, UR26, RZ ;  /* 0x0000001a1e1a7c10 */ /* 0x002fe4000ffde0ff */
[----:B------:R-:W-:Y:S01]  /*6210*/  ISETP.GT.AND P1, PT, R5, 0x59, PT ;  /* 0x000000590500780c */ /* 0x000fe20003f24270 */
[----:B------:R1:W-:Y:S01]  /*6220*/  @P0 STG.E desc[UR20][R24.64], R39 ;  /* 0x0000002718000986 */ /* 0x0003e2000c101914 */
[----:B------:R-:W-:Y:S01]  /*6230*/  ISETP.GT.AND P5, PT, R4, RZ, P3 ;  /* 0x000000ff0400720c */ /* 0x000fe20001fa4270 */
[----:B0-----:R-:W-:Y:S01]  /*6240*/  FMUL R37, R68, R7 ;  /* 0x0000000744257220 */ /* 0x001fe20000400000 */
[----:B------:R-:W-:-:S02]  /*6250*/  IADD3.X R27, R31, UR30, RZ, P6, !PT ;  /* 0x0000001e1f1b7c10 */ /* 0x000fc4000b7fe4ff */
[----:B------:R-:W-:Y:S02]  /*6260*/  IADD3 R28, P0, R32, UR12, RZ ;  /* 0x0000000c201c7c10 */ /* 0x000fe4000ff1e0ff */
[----:B------:R-:W-:Y:S01]  /*6270*/  ISETP.GT.AND P6, PT, R4, RZ, P1 ;  /* 0x000000ff0400720c */ /* 0x000fe20000fc4270 */
[----:B------:R0:W-:Y:S01]  /*6280*/  @P2 STG.E desc[UR20][R26.64], R67 ;  /* 0x000000431a002986 */ /* 0x0001e2000c101914 */
[----:B------:R-:W-:Y:S02]  /*6290*/  IADD3.X R29, R33, UR13, RZ, P0, !PT ;  /* 0x0000000d211d7c10 */ /* 0x000fe400087fe4ff */
[----:B------:R-:W-:Y:S01]  /*62a0*/  IADD3 R30, P0, R34, UR12, RZ ;  /* 0x0000000c221e7c10 */ /* 0x000fe2000ff1e0ff */
[----:B-1----:R-:W-:Y:S01]  /*62b0*/  FMUL R39, R70, R7 ;  /* 0x0000000746277220 */ /* 0x002fe20000400000 */
[----:B------:R-:W-:Y:S01]  /*62c0*/  ISETP.GT.AND P2, PT, R4, 0x8, P1 ;  /* 0x000000080400780c */ /* 0x000fe20000f44270 */
[----:B------:R1:W-:Y:S01]  /*62d0*/  @P5 STG.E desc[UR20][R28.64], R37 ;  /* 0x000000251c005986 */ /* 0x0003e2000c101914 */
[----:B------:R-:W-:-:S02]  /*62e0*/  IADD3.X R31, R35, UR13, RZ, P0, !PT ;  /* 0x0000000d231f7c10 */ /* 0x000fc400087fe4ff */
[----:B------:R-:W-:Y:S02]  /*62f0*/  ISETP.GT.AND P0, PT, R4, 0x8, P3 ;  /* 0x000000080400780c */ /* 0x000fe40001f04270 */
[----:B------:R-:W-:Y:S01]  /*6300*/  IADD3 R24, P5, R32, UR26, RZ ;  /* 0x0000001a20187c10 */ /* 0x000fe2000ffbe0ff */
[----:B------:R-:W-:Y:S01]  /*6310*/  @P6 STG.E desc[UR20][R30.64], R69 ;  /* 0x000000451e006986 */ /* 0x000fe2000c101914 */
[----:B0-----:R-:W-:Y:S02]  /*6320*/  IADD3 R26, P6, R34, UR26, RZ ;  /* 0x0000001a221a7c10 */ /* 0x001fe4000ffde0ff */
[----:B------:R-:W-:Y:S02]  /*6330*/  ISETP.GT.AND P3, PT, R5, 0x60, PT ;  /* 0x000000600500780c */ /* 0x000fe40003f64270 */
[----:B------:R-:W-:Y:S01]  /*6340*/  IADD3.X R25, R33, UR30, RZ, P5, !PT ;  /* 0x0000001e21197c10 */ /* 0x000fe2000affe4ff */
[----:B-1----:R-:W-:Y:S01]  /*6350*/  FMUL R37, R72, R7 ;  /* 0x0000000748257220 */ /* 0x002fe20000400000 */
[----:B------:R-:W-:-:S02]  /*6360*/  IADD3.X R27, R35, UR30, RZ, P6, !PT ;  /* 0x0000001e231b7c10 */ /* 0x000fc4000b7fe4ff */
[----:B------:R-:W-:Y:S01]  /*6370*/  ISETP.GT.AND P5, PT, R4, RZ, P3 ;  /* 0x000000ff0400720c */ /* 0x000fe20001fa4270 */
[----:B------:R0:W-:Y:S01]  /*6380*/  @P0 STG.E desc[UR20][R24.64], R39 ;  /* 0x0000002718000986 */ /* 0x0001e2000c101914 */
[----:B------:R-:W-:Y:S02]  /*6390*/  ISETP.GT.AND P1, PT, R5, 0x61, PT ;  /* 0x000000610500780c */ /* 0x000fe40003f24270 */
[----:B------:R-:W-:Y:S01]  /*63a0*/  IADD3 R32, P6, R28, UR12, RZ ;  /* 0x0000000c1c207c10 */ /* 0x000fe2000ffde0ff */
[----:B------:R1:W-:Y:S01]  /*63b0*/  @P2 STG.E desc[UR20][R26.64], R71 ;  /* 0x000000471a002986 */ /* 0x0003e2000c101914 */
[----:B------:R-:W-:Y:S02]  /*63c0*/  IADD3 R34, P2, R30, UR12, RZ ;  /* 0x0000000c1e227c10 */ /* 0x000fe4000ff5e0ff */
[----:B------:R-:W-:Y:S02]  /*63d0*/  ISETP.GT.AND P0, PT, R4, RZ, P1 ;  /* 0x000000ff0400720c */ /* 0x000fe40000f04270 */
[----:B------:R-:W-:-:S02]  /*63e0*/  IADD3.X R33, R29, UR13, RZ, P6, !PT ;  /* 0x0000000d1d217c10 */ /* 0x000fc4000b7fe4ff */
[----:B------:R-:W-:Y:S01]  /*63f0*/  IADD3.X R35, R31, UR13, RZ, P2, !PT ;  /* 0x0000000d1f237c10 */ /* 0x000fe200097fe4ff */
[----:B0-----:R-:W-:Y:S01]  /*6400*/  FMUL R39, R74, R7 ;  /* 0x000000074a277220 */ /* 0x001fe20000400000 */
[----:B------:R-:W-:Y:S01]  /*6410*/  ISETP.GT.AND P2, PT, R4, 0x8, P3 ;  /* 0x000000080400780c */ /* 0x000fe20001f44270 */
[----:B------:R0:W-:Y:S01]  /*6420*/  @P5 STG.E desc[UR20][R32.64], R37 ;  /* 0x0000002520005986 */ /* 0x0001e2000c101914 */
[----:B------:R-:W-:Y:S02]  /*6430*/  IADD3 R24, P5, R28, UR26, RZ ;  /* 0x0000001a1c187c10 */ /* 0x000fe4000ffbe0ff */
[----:B------:R-:W-:Y:S02]  /*6440*/  ISETP.GT.AND P1, PT, R4, 0x8, P1 ;  /* 0x000000080400780c */ /* 0x000fe40000f24270 */
[----:B------:R-:W-:Y:S01]  /*6450*/  IADD3.X R25, R29, UR30, RZ, P5, !PT ;  /* 0x0000001e1d197c10 */ /* 0x000fe2000affe4ff */
[----:B------:R-:W-:Y:S01]  /*6460*/  @P0 STG.E desc[UR20][R34.64], R73 ;  /* 0x0000004922000986 */ /* 0x000fe2000c101914 */
[----:B-1----:R-:W-:-:S02]  /*6470*/  IADD3 R26, P6, R30, UR26, RZ ;  /* 0x0000001a1e1a7c10 */ /* 0x002fc4000ffde0ff */
[C---:B------:R-:W-:Y:S02]  /*6480*/  ISETP.GT.AND P3, PT, R5.reuse, 0x68, PT ;  /* 0x000000680500780c */ /* 0x040fe40003f64270 */
[----:B------:R-:W-:Y:S01]  /*6490*/  ISETP.GT.AND P0, PT, R5, 0x69, PT ;  /* 0x000000690500780c */ /* 0x000fe20003f04270 */
[----:B------:R1:W-:Y:S01]  /*64a0*/  @P2 STG.E desc[UR20][R24.64], R39 ;  /* 0x0000002718002986 */ /* 0x0003e2000c101914 */
[----:B------:R-:W-:Y:S01]  /*64b0*/  IADD3.X R27, R31, UR30, RZ, P6, !PT ;  /* 0x0000001e1f1b7c10 */ /* 0x000fe2000b7fe4ff */
[----:B0-----:R-:W-:Y:S01]  /*64c0*/  FMUL R37, R76, R7 ;  /* 0x000000074c257220 */ /* 0x001fe20000400000 */
[----:B------:R-:W-:Y:S02]  /*64d0*/  ISETP.GT.AND P5, PT, R4, RZ, P3 ;  /* 0x000000ff0400720c */ /* 0x000fe40001fa4270 */
[----:B------:R-:W-:Y:S01]  /*64e0*/  IADD3 R28, P6, R32, UR12, RZ ;  /* 0x0000000c201c7c10 */ /* 0x000fe2000ffde0ff */
[----:B------:R0:W-:Y:S01]  /*64f0*/  @P1 STG.E desc[UR20][R26.64], R75 ;  /* 0x0000004b1a001986 */ /* 0x0001e2000c101914 */
[----:B------:R-:W-:-:S02]  /*6500*/  ISETP.GT.AND P2, PT, R4, RZ, P0 ;  /* 0x000000ff0400720c */ /* 0x000fc40000744270 */
[----:B------:R-:W-:Y:S02]  /*6510*/  IADD3.X R29, R33, UR13, RZ, P6, !PT ;  /* 0x0000000d211d7c10 */ /* 0x000fe4000b7fe4ff */
[----:B------:R-:W-:Y:S01]  /*6520*/  IADD3 R30, P6, R34, UR12, RZ ;  /* 0x0000000c221e7c10 */ /* 0x000fe2000ffde0ff */
[----:B-1----:R-:W-:Y:S01]  /*6530*/  FMUL R39, R78, R7 ;  /* 0x000000074e277220 */ /* 0x002fe20000400000 */
[----:B------:R-:W-:Y:S02]  /*6540*/  ISETP.GT.AND P1, PT, R4, 0x8, P3 ;  /* 0x000000080400780c */ /* 0x000fe40001f24270 */
[----:B------:R-:W-:Y:S01]  /*6550*/  IADD3.X R31, R35, UR13, RZ, P6, !PT ;  /* 0x0000000d231f7c10 */ /* 0x000fe2000b7fe4ff */
[----:B------:R1:W-:Y:S01]  /*6560*/  @P5 STG.E desc[UR20][R28.64], R37 ;  /* 0x000000251c005986 */ /* 0x0003e2000c101914 */
[----:B------:R-:W-:Y:S02]  /*6570*/  IADD3 R24, P3, R32, UR26, RZ ;  /* 0x0000001a20187c10 */ /* 0x000fe4000ff7e0ff */
[----:B------:R-:W-:Y:S01]  /*6580*/  ISETP.GT.AND P0, PT, R4, 0x8, P0 ;  /* 0x000000080400780c */ /* 0x000fe20000704270 */
[----:B------:R-:W-:Y:S01]  /*6590*/  @P2 STG.E desc[UR20][R30.64], R77 ;  /* 0x0000004d1e002986 */ /* 0x000fe2000c101914 */
[----:B------:R-:W-:-:S02]  /*65a0*/  IADD3.X R25, R33, UR30, RZ, P3, !PT ;  /* 0x0000001e21197c10 */ /* 0x000fc40009ffe4ff */
[----:B0-----:R-:W-:Y:S02]  /*65b0*/  IADD3 R26, P3, R34, UR26, RZ ;  /* 0x0000001a221a7c10 */ /* 0x001fe4000ff7e0ff */
[----:B------:R-:W-:Y:S01]  /*65c0*/  ISETP.GT.AND P2, PT, R5, 0x70, PT ;  /* 0x000000700500780c */ /* 0x000fe20003f44270 */
[----:B------:R0:W-:Y:S01]  /*65d0*/  @P1 STG.E desc[UR20][R24.64], R39 ;  /* 0x0000002718001986 */ /* 0x0001e2000c101914 */
[----:B------:R-:W-:Y:S01]  /*65e0*/  IADD3.X R27, R35, UR30, RZ, P3, !PT ;  /* 0x0000001e231b7c10 */ /* 0x000fe20009ffe4ff */
[----:B-1----:R-:W-:Y:S01]  /*65f0*/  FMUL R37, R80, R7 ;  /* 0x0000000750257220 */ /* 0x002fe20000400000 */
[----:B------:R-:W-:Y:S02]  /*6600*/  ISETP.GT.AND P6, PT, R4, RZ, P2 ;  /* 0x000000ff0400720c */ /* 0x000fe400017c4270 */
[----:B------:R-:W-:Y:S01]  /*6610*/  ISETP.GT.AND P3, PT, R5, 0x71, PT ;  /* 0x000000710500780c */ /* 0x000fe20003f64270 */
[----:B------:R1:W-:Y:S01]  /*6620*/  @P0 STG.E desc[UR20][R26.64], R79 ;  /* 0x0000004f1a000986 */ /* 0x0003e2000c101914 */
[----:B------:R-:W-:-:S02]  /*6630*/  IADD3 R32, P1, R28, UR12, RZ ;  /* 0x0000000c1c207c10 */ /* 0x000fc4000ff3e0ff */
[C---:B------:R-:W-:Y:S02]  /*6640*/  ISETP.GT.AND P5, PT, R4.reuse, RZ, P3 ;  /* 0x000000ff0400720c */ /* 0x040fe40001fa4270 */
[----:B------:R-:W-:Y:S01]  /*6650*/  ISETP.GT.AND P0, PT, R4, 0x8, P2 ;  /* 0x000000080400780c */ /* 0x000fe20001704270 */
[----:B0-----:R-:W-:Y:S01]  /*6660*/  FMUL R39, R86, R7 ;  /* 0x0000000756277220 */ /* 0x001fe20000400000 */
[----:B------:R-:W-:Y:S02]  /*6670*/  IADD3.X R33, R29, UR13, RZ, P1, !PT ;  /* 0x0000000d1d217c10 */ /* 0x000fe40008ffe4ff */
[----:B------:R-:W-:Y:S02]  /*6680*/  IADD3 R34, P2, R30, UR12, RZ ;  /* 0x0000000c1e227c10 */ /* 0x000fe4000ff5e0ff */
[----:B------:R-:W-:Y:S01]  /*6690*/  ISETP.GT.AND P3, PT, R4, 0x8, P3 ;  /* 0x000000080400780c */ /* 0x000fe20001f64270 */
[----:B------:R0:W-:Y:S01]  /*66a0*/  @P6 STG.E desc[UR20][R32.64], R37 ;  /* 0x0000002520006986 */ /* 0x0001e2000c101914 */
[----:B------:R-:W-:-:S02]  /*66b0*/  IADD3.X R35, R31, UR13, RZ, P2, !PT ;  /* 0x0000000d1f237c10 */ /* 0x000fc400097fe4ff */
[----:B------:R-:W-:Y:S02]  /*66c0*/  IADD3 R24, P6, R28, UR26, RZ ;  /* 0x0000001a1c187c10 */ /* 0x000fe4000ffde0ff */
[----:B------:R-:W-:Y:S01]  /*66d0*/  ISETP.GT.AND P1, PT, R5, 0x78, PT ;  /* 0x000000780500780c */ /* 0x000fe20003f24270 */
[----:B------:R-:W-:Y:S01]  /*66e0*/  @P5 STG.E desc[UR20][R34.64], R81 ;  /* 0x0000005122005986 */ /* 0x000fe2000c101914 */
[----:B------:R-:W-:Y:S01]  /*66f0*/  IADD3.X R25, R29, UR30, RZ, P6, !PT ;  /* 0x0000001e1d197c10 */ /* 0x000fe2000b7fe4ff */
[-C--:B------:R-:W-:Y:S01]  /*6700*/  FMUL R29, R82, R7.reuse ;  /* 0x00000007521d7220 */ /* 0x080fe20000400000 */
[----:B-1----:R-:W-:Y:S02]  /*6710*/  IADD3 R26, P5, R30, UR26, RZ ;  /* 0x0000001a1e1a7c10 */ /* 0x002fe4000ffbe0ff */
[----:B------:R-:W-:Y:S01]  /*6720*/  ISETP.GT.AND P2, PT, R5, 0x79, PT ;  /* 0x000000790500780c */ /* 0x000fe20003f44270 */
[----:B0-----:R-:W-:Y:S01]  /*6730*/  FMUL R37, R84, R7 ;  /* 0x0000000754257220 */ /* 0x001fe20000400000 */
[----:B------:R-:W-:Y:S01]  /*6740*/  IADD3.X R27, R31, UR30, RZ, P5, !PT ;  /* 0x0000001e1f1b7c10 */ /* 0x000fe2000affe4ff */
[----:B------:R0:W-:Y:S01]  /*6750*/  @P0 STG.E desc[UR20][R24.64], R29 ;  /* 0x0000001d18000986 */ /* 0x0001e2000c101914 */
[----:B------:R-:W-:-:S02]  /*6760*/  ISETP.GT.AND P0, PT, R4, RZ, P1 ;  /* 0x000000ff0400720c */ /* 0x000fc40000f04270 */
[C---:B------:R-:W-:Y:S01]  /*6770*/  ISETP.GT.AND P5, PT, R4.reuse, RZ, P2 ;  /* 0x000000ff0400720c */ /* 0x040fe200017a4270 */
[----:B------:R1:W-:Y:S01]  /*6780*/  @P3 STG.E desc[UR20][R26.64], R83 ;  /* 0x000000531a003986 */ /* 0x0003e2000c101914 */
[C---:B------:R-:W-:Y:S02]  /*6790*/  ISETP.GT.AND P1, PT, R4.reuse, 0x8, P1 ;  /* 0x000000080400780c */ /* 0x040fe40000f24270 */
[----:B------:R-:W-:Y:S02]  /*67a0*/  ISETP.GT.AND P2, PT, R4, 0x8, P2 ;  /* 0x000000080400780c */ /* 0x000fe40001744270 */
[----:B------:R-:W-:Y:S02]  /*67b0*/  IADD3 R4, P6, R32, UR12, RZ ;  /* 0x0000000c20047c10 */ /* 0x000fe4000ffde0ff */
[----:B0-----:R-:W-:Y:S02]  /*67c0*/  IADD3 R24, P3, R34, UR12, RZ ;  /* 0x0000000c22187c10 */ /* 0x001fe4000ff7e0ff */
[----:B------:R-:W-:-:S02]  /*67d0*/  IADD3.X R5, R33, UR13, RZ, P6, !PT ;  /* 0x0000000d21057c10 */ /* 0x000fc4000b7fe4ff */
[----:B------:R-:W-:Y:S02]  /*67e0*/  IADD3 R28, P6, R32, UR26, RZ ;  /* 0x0000001a201c7c10 */ /* 0x000fe4000ffde0ff */
[----:B------:R-:W-:Y:S01]  /*67f0*/  IADD3.X R25, R35, UR13, RZ, P3, !PT ;  /* 0x0000000d23197c10 */ /* 0x000fe20009ffe4ff */
[----:B------:R1:W-:Y:S01]  /*6800*/  @P0 STG.E desc[UR20][R4.64], R37 ;  /* 0x0000002504000986 */ /* 0x0003e2000c101914 */
[----:B------:R-:W-:Y:S02]  /*6810*/  IADD3 R30, P3, R34, UR26, RZ ;  /* 0x0000001a221e7c10 */ /* 0x000fe4000ff7e0ff */
[----:B------:R-:W-:Y:S01]  /*6820*/  IADD3.X R29, R33, UR30, RZ, P6, !PT ;  /* 0x0000001e211d7c10 */ /* 0x000fe2000b7fe4ff */
[----:B------:R1:W-:Y:S01]  /*6830*/  @P5 STG.E desc[UR20][R24.64], R85 ;  /* 0x0000005518005986 */ /* 0x0003e2000c101914 */
[----:B------:R-:W-:-:S03]  /*6840*/  IADD3.X R31, R35, UR30, RZ, P3, !PT ;  /* 0x0000001e231f7c10 */ /* 0x000fc60009ffe4ff */
[----:B------:R1:W-:Y:S04]  /*6850*/  @P1 STG.E desc[UR20][R28.64], R39 ;  /* 0x000000271c001986 */ /* 0x0003e8000c101914 */
[----:B------:R1:W-:Y:S02]  /*6860*/  @P2 STG.E desc[UR20][R30.64], R87 ;  /* 0x000000571e002986 */ /* 0x0003e4000c101914 */
.L_x_153:
[----:B------:R-:W-:Y:S05]  /*6870*/  BSYNC B0 ;  /* 0x0000000000007941 */ /* 0x000fea0003800000 */
.L_x_25:
[----:B------:R-:W-:Y:S01]  /*6880*/  LEA R2, P0, R8, R2, 0x1 ;  /* 0x0000000208027211 */ /* 0x000fe200078008ff */
[----:B------:R-:W-:Y:S01]  /*6890*/  ULDC.64 UR8, c[0x0][0x750] ;  /* 0x0001d40000087ab9 */ /* 0x000fe20000000a00 */
[----:B------:R-:W-:Y:S01]  /*68a0*/  IMAD.U32 R0, RZ, RZ, UR17 ;  /* 0x00000011ff007e24 */ /* 0x000fe2000f8e00ff */
[----:B-1----:R-:W-:Y:S01]  /*68b0*/  PRMT R24, RZ, 0x7610, R24 ;  /* 0x00007610ff187816 */ /* 0x002fe20000000018 */
[----:B0-----:R-:W-:Y:S02]  /*68c0*/  IMAD.MOV.U32 R5, RZ, RZ, -0x1 ;  /* 0xffffffffff057424 */ /* 0x001fe400078e00ff */
[----:B------:R-:W-:Y:S01]  /*68d0*/  IMAD.X R3, R22, 0x1, R3, P0 ;  /* 0x0000000116037824 */ /* 0x000fe200000e0603 */
[----:B------:R-:W-:Y:S01]  /*68e0*/  ISETP.GE.U32.AND P0, PT, R2, UR8, PT ;  /* 0x0000000802007c0c */ /* 0x000fe2000bf06070 */
[----:B------:R0:W-:Y:S01]  /*68f0*/  SYNCS.ARRIVE.TRANS64.A1T0 RZ, [R0+UR24], RZ ;  /* 0x000000ff00ff79a7 */ /* 0x0001e20008100018 */
[----:B------:R-:W-:Y:S02]  /*6900*/  IMAD.MOV.U32 R4, RZ, RZ, -0x1 ;  /* 0xffffffffff047424 */ /* 0x000fe400078e00ff */
[----:B------:R-:W-:Y:S01]  /*6910*/  ISETP.GE.U32.AND.EX P0, PT, R3, UR9, PT, P0 ;  /* 0x0000000903007c0c */ /* 0x000fe2000bf06100 */
[----:B0-----:R-:W-:-:S12]  /*6920*/  IMAD.MOV.U32 R0, RZ, RZ, -0x1 ;  /* 0xffffffffff007424 */ /* 0x001fd800078e00ff */
[----:B------:R-:W-:Y:S05]  /*6930*/  @P0 BRA `(.L_x_154) ;  /* 0x0000000400480947 */ /* 0x000fea0003800000 */
[----:B------:R-:W0:Y:S01]  /*6940*/  LDC.64 R28, c[0x0][0x728] ;  /* 0x0001ca00ff1c7b82 */ /* 0x000e220000000a00 */
[----:B--2---:R-:W1:Y:S01]  /*6950*/  S2R R34, SR_CTAID.X ;  /* 0x0000000000227919 */ /* 0x004e620000002500 */
[----:B------:R-:W-:Y:S02]  /*6960*/  IMAD.MOV.U32 R26, RZ, RZ, R2 ;  /* 0x000000ffff1a7224 */ /* 0x000fe400078e0002 */
[----:B------:R-:W-:Y:S01]  /*6970*/  IMAD.MOV.U32 R27, RZ, RZ, R3 ;  /* 0x000000ffff1b7224 */ /* 0x000fe200078e0003 */
[----:B------:R-:W2:Y:S03]  /*6980*/  S2R R35, SR_CTAID.Y ;  /* 0x0000000000237919 */ /* 0x000ea60000002600 */
[----:B------:R-:W1:Y:S08]  /*6990*/  LDC R0, c[0x0][0x730] ;  /* 0x0001cc00ff007b82 */ /* 0x000e700000000800 */
[----:B------:R-:W1:Y:S01]  /*69a0*/  LDC.64 R32, c[0x0][0x720] ;  /* 0x0001c800ff207b82 */ /* 0x000e620000000a00 */
[----:B0-----:R-:W-:-:S04]  /*69b0*/  ISETP.NE.U32.AND P0, PT, R28, RZ, PT ;  /* 0x000000ff1c00720c */ /* 0x001fc80003f05070 */
[----:B------:R-:W-:-:S13]  /*69c0*/  ISETP.NE.AND.EX P0, PT, R29, RZ, PT, P0 ;  /* 0x000000ff1d00720c */ /* 0x000fda0003f05300 */
[----:B-12---:R-:W-:Y:S05]  /*69d0*/  @!P0 BRA `(.L_x_155) ;  /* 0x0000000000288947 */ /* 0x006fea0003800000 */
[----:B------:R-:W0:Y:S02]  /*69e0*/  LDC R5, c[0x0][0x734] ;  /* 0x0001cd00ff057b82 */ /* 0x000e240000000800 */
[----:B0-----:R-:W-:-:S05]  /*69f0*/  IADD3 R27, P0, R2, R5, RZ ;  /* 0x00000005021b7210 */ /* 0x001fca0007f1e0ff */
[----:B----4-:R-:W-:-:S04]  /*6a00*/  IMAD.X R31, RZ, RZ, R3, P0 ;  /* 0x000000ffff1f7224 */ /* 0x010fc800000e0603 */
[----:B------:R-:W-:-:S04]  /*6a10*/  IMAD.WIDE.U32 R4, R31, R28, RZ ;  /* 0x0000001c1f047225 */ /* 0x000fc800078e00ff */
[----:B------:R-:W-:-:S04]  /*6a20*/  IMAD.WIDE.U32 R24, P0, R27, R29, R4 ;  /* 0x0000001d1b187225 */ /* 0x000fc80007800004 */
[----:B------:R-:W-:-:S04]  /*6a30*/  IMAD.WIDE.U32 R4, R27, R28, RZ ;  /* 0x0000001c1b047225 */ /* 0x000fc800078e00ff */
[----:B------:R-:W-:Y:S01]  /*6a40*/  IMAD.X R27, RZ, RZ, RZ, P0 ;  /* 0x000000ffff1b7224 */ /* 0x000fe200000e06ff */
[----:B------:R-:W-:Y:S01]  /*6a50*/  IADD3 RZ, P0, R5, R24, RZ ;  /* 0x0000001805ff7210 */ /* 0x000fe20007f1e0ff */
[----:B------:R-:W-:-:S04]  /*6a60*/  IMAD.MOV.U32 R26, RZ, RZ, R25 ;  /* 0x000000ffff1a7224 */ /* 0x000fc800078e0019 */
[----:B------:R-:W-:-:S08]  /*6a70*/  IMAD.WIDE.U32.X R26, R31, R29, R26, P0 ;  /* 0x0000001d1f1a7225 */ /* 0x000fd000000e041a */
.L_x_155:
[-CC-:B------:R-:W-:Y:S01]  /*6a80*/  SHF.R.U64 R28, R26, R0.reuse, R27.reuse ;  /* 0x000000001a1c7219 */ /* 0x180fe2000000121b */
[----:B------:R-:W0:Y:S01]  /*6a90*/  LDC.64 R40, c[0x0][0x740] ;  /* 0x0001d000ff287b82 */ /* 0x000e220000000a00 */
[----:B------:R-:W-:Y:S01]  /*6aa0*/  SHF.R.U32.HI R0, RZ, R0, R27 ;  /* 0x00000000ff007219 */ /* 0x000fe2000001161b */
[----:B------:R-:W-:Y:S01]  /*6ab0*/  ULDC UR8, c[0x0][0x150] ;  /* 0x0000540000087ab9 */ /* 0x000fe20000000800 */
[----:B------:R-:W-:Y:S02]  /*6ac0*/  IADD3 R25, P0, RZ, -R28, RZ ;  /* 0x8000001cff197210 */ /* 0x000fe40007f1e0ff */
[----:B------:R-:W-:-:S03]  /*6ad0*/  I2FP.F32.U32 R26, R34 ;  /* 0x00000022001a7245 */ /* 0x000fc60000201000 */
[----:B------:R-:W4:Y:S01]  /*6ae0*/  LDC R24, c[0x0][0x718] ;  /* 0x0001c600ff187b82 */ /* 0x000f220000000800 */
[----:B------:R-:W-:Y:S02]  /*6af0*/  IMAD.X R5, RZ, RZ, ~R0, P0 ;  /* 0x000000ffff057224 */ /* 0x000fe400000e0e00 */
[----:B------:R-:W-:Y:S01]  /*6b00*/  FMUL R26, R26, UR8 ;  /* 0x000000081a1a7c20 */ /* 0x000fe20008400000 */
[----:B------:R-:W-:Y:S01]  /*6b10*/  ULDC UR8, c[0x0][0x154] ;  /* 0x0000550000087ab9 */ /* 0x000fe20000000800 */
[-C--:B------:R-:W-:Y:S02]  /*6b20*/  IMAD R0, R5, R32.reuse, RZ ;  /* 0x0000002005007224 */ /* 0x080fe400078e02ff */
[C---:B------:R-:W-:Y:S01]  /*6b30*/  IMAD.WIDE.U32 R4, R25.reuse, R32, R2 ;  /* 0x0000002019047225 */ /* 0x040fe200078e0002 */
[----:B------:R-:W1:Y:S01]  /*6b40*/  LDC R29, c[0x0][0x708] ;  /* 0x0001c200ff1d7b82 */ /* 0x000e620000000800 */
[----:B------:R-:W2:Y:S02]  /*6b50*/  F2I.U32.TRUNC.NTZ R26, R26 ;  /* 0x0000001a001a7305 */ /* 0x000ea4000020f000 */
[----:B------:R-:W-:-:S04]  /*6b60*/  IMAD R25, R25, R33, R0 ;  /* 0x0000002119197224 */ /* 0x000fc800078e0200 */
[----:B------:R-:W-:Y:S01]  /*6b70*/  IMAD.IADD R5, R5, 0x1, R25 ;  /* 0x0000000105057824 */ /* 0x000fe200078e0219 */
[----:B------:R-:W3:Y:S01]  /*6b80*/  LDC R38, c[0x0][0x758] ;  /* 0x0001d600ff267b82 */ /* 0x000ee20000000800 */
[----:B------:R-:W-:Y:S02]  /*6b90*/  I2FP.F32.U32 R25, R35 ;  /* 0x0000002300197245 */ /* 0x000fe40000201000 */
[----:B0-----:R-:W-:-:S03]  /*6ba0*/  ISETP.NE.U32.AND P0, PT, R40, RZ, PT ;  /* 0x000000ff2800720c */ /* 0x001fc60003f05070 */
[----:B------:R-:W-:Y:S01]  /*6bb0*/  FMUL R25, R25, UR8 ;  /* 0x0000000819197c20 */ /* 0x000fe20008400000 */
[----:B------:R-:W-:Y:S01]  /*6bc0*/  ISETP.NE.AND.EX P0, PT, R41, RZ, PT, P0 ;  /* 0x000000ff2900720c */ /* 0x000fe20003f05300 */
[----:B------:R-:W0:Y:S01]  /*6bd0*/  LDC R27, c[0x0][0x144] ;  /* 0x00005100ff1b7b82 */ /* 0x000e220000000800 */
[-CC-:B----4-:R-:W-:Y:S01]  /*6be0*/  SHF.R.U64 R31, R4, R24.reuse, R5.reuse ;  /* 0x00000018041f7219 */ /* 0x190fe20000001205 */
[----:B------:R4:W0:Y:S01]  /*6bf0*/  F2I.U32.TRUNC.NTZ R32, R25 ;  /* 0x0000001900207305 */ /* 0x000822000020f000 */
[----:B------:R-:W-:Y:S01]  /*6c00*/  SHF.R.U32.HI R0, RZ, R24, R5 ;  /* 0x00000018ff007219 */ /* 0x000fe20000011605 */
[----:B--2---:R-:W-:-:S04]  /*6c10*/  IMAD.MOV R26, RZ, RZ, -R26 ;  /* 0x000000ffff1a7224 */ /* 0x004fc800078e0a1a */
[----:B------:R-:W2:Y:S01]  /*6c20*/  LDC R36, c[0x0][0x148] ;  /* 0x00005200ff247b82 */ /* 0x000ea20000000800 */
[-CC-:B-1----:R-:W-:Y:S02]  /*6c30*/  SHF.R.U64 R30, R31, R29.reuse, R0.reuse ;  /* 0x0000001d1f1e7219 */ /* 0x182fe40000001200 */
[----:B------:R-:W-:-:S05]  /*6c40*/  SHF.R.U32.HI R5, RZ, R29, R0 ;  /* 0x0000001dff057219 */ /* 0x000fca0000011600 */
[----:B------:R-:W1:Y:S01]  /*6c50*/  LDC R37, c[0x0][0x748] ;  /* 0x0001d200ff257b82 */ /* 0x000e620000000800 */
[-CC-:B---3--:R-:W-:Y:S02]  /*6c60*/  SHF.R.U64 R33, R30, R38.reuse, R5.reuse ;  /* 0x000000261e217219 */ /* 0x188fe40000001205 */
[----:B------:R-:W-:-:S03]  /*6c70*/  SHF.R.U32.HI R5, RZ, R38, R5 ;  /* 0x00000026ff057219 */ /* 0x000fc60000011605 */
[----:B------:R-:W-:Y:S02]  /*6c80*/  IMAD.MOV.U32 R4, RZ, RZ, R33 ;  /* 0x000000ffff047224 */ /* 0x000fe400078e0021 */
[----:B------:R-:W3:Y:S01]  /*6c90*/  LDC R39, c[0x0][0x738] ;  /* 0x0001ce00ff277b82 */ /* 0x000ee20000000800 */
[----:B0-----:R-:W-:-:S07]  /*6ca0*/  IMAD R34, R27, R26, R34 ;  /* 0x0000001a1b227224 */ /* 0x001fce00078e0222 */
[----:B------:R-:W0:Y:S08]  /*6cb0*/  LDC R42, c[0x0][0x710] ;  /* 0x0001c400ff2a7b82 */ /* 0x000e300000000800 */
[----:B------:R-:W0:Y:S01]  /*6cc0*/  LDC R43, c[0x0][0x700] ;  /* 0x0001c000ff2b7b82 */ /* 0x000e220000000800 */
[----:B--2-4-:R-:W-:Y:S05]  /*6cd0*/  @!P0 BRA `(.L_x_156) ;  /* 0x0000000000288947 */ /* 0x014fea0003800000 */
[----:B------:R-:W2:Y:S02]  /*6ce0*/  LDC R0, c[0x0][0x74c] ;  /* 0x0001d300ff007b82 */ /* 0x000ea40000000800 */
[----:B--2---:R-:W-:-:S05]  /*6cf0*/  IADD3 R27, P0, R33, R0, RZ ;  /* 0x00000000211b7210 */ /* 0x004fca0007f1e0ff */
        /* <DEDUP_REMOVED lines=8> */
.L_x_156:
[----:B-1----:R-:W-:Y:S01]  /*6d80*/  SHF.R.U64 R0, R4, R37, R5 ;  /* 0x0000002504007219 */ /* 0x002fe20000001205 */
[----:B------:R-:W-:Y:S01]  /*6d90*/  IMAD.MOV R32, RZ, RZ, -R32 ;  /* 0x000000ffff207224 */ /* 0x000fe200078e0a20 */
[----:B------:R-:W-:Y:S01]  /*6da0*/  LOP3.LUT R5, R30, R19, RZ, 0xc0, !PT ;  /* 0x000000131e057212 */ /* 0x000fe200078ec0ff */
[----:B------:R-:W-:Y:S01]  /*6db0*/  IMAD.MOV.U32 R24, RZ, RZ, 0x1 ;  /* 0x00000001ff187424 */ /* 0x000fe200078e00ff */
[----:B------:R-:W-:Y:S01]  /*6dc0*/  LOP3.LUT R31, R31, R20, RZ, 0xc0, !PT ;  /* 0x000000141f1f7212 */ /* 0x000fe200078ec0ff */
[----:B------:R-:W-:Y:S02]  /*6dd0*/  IMAD.MOV R4, RZ, RZ, -R0 ;  /* 0x000000ffff047224 */ /* 0x000fe400078e0a00 */
[----:B------:R-:W-:Y:S02]  /*6de0*/  IMAD R5, R16, R0, R5 ;  /* 0x0000000010057224 */ /* 0x000fe400078e0205 */
[----:B------:R-:W-:Y:S02]  /*6df0*/  @P4 IMAD R34, R36, R32, R35 ;  /* 0x0000002024224224 */ /* 0x000fe400078e0223 */
[----:B---3--:R-:W-:-:S02]  /*6e00*/  IMAD R0, R4, R39, R33 ;  /* 0x0000002704007224 */ /* 0x008fc400078e0221 */
[----:B0-----:R-:W-:Y:S02]  /*6e10*/  IMAD R5, R5, R42, R34 ;  /* 0x0000002a05057224 */ /* 0x001fe400078e0222 */
[----:B------:R-:W-:-:S05]  /*6e20*/  IMAD R0, R0, R43, R31 ;  /* 0x0000002b00007224 */ /* 0x000fca00078e021f */
[----:B------:R-:W-:Y:S02]  /*6e30*/  SEL R4, R0, R5, !P4 ;  /* 0x0000000500047207 */ /* 0x000fe40006000000 */
[----:B------:R-:W-:Y:S01]  /*6e40*/  SEL R5, R5, R0, !P4 ;  /* 0x0000000005057207 */ /* 0x000fe20006000000 */
[----:B------:R-:W-:-:S07]  /*6e50*/  IMAD.MOV.U32 R0, RZ, RZ, R28 ;  /* 0x000000ffff007224 */ /* 0x000fce00078e001c */
.L_x_154:
[----:B------:R-:W-:Y:S01]  /*6e60*/  LOP3.LUT P0, RZ, R24, 0xff, RZ, 0xc0, !PT ;  /* 0x000000ff18ff7812 */ /* 0x000fe2000780c0ff */
[----:B------:R-:W-:Y:S01]  /*6e70*/  UIMAD.WIDE.U32 UR8, UR5, -0x33333333, URZ ;  /* 0xcccccccd050878a5 */ /* 0x000fe2000f8e003f */
[----:B------:R-:W-:-:S03]  /*6e80*/  LOP3.LUT R23, R23, 0x1, RZ, 0x3c, !PT ;  /* 0x0000000117177812 */ /* 0x000fc600078e3cff */
[----:B------:R-:W-:-:S04]  /*6e90*/  USHF.R.U32.HI UR8, URZ, 0x2, UR9 ;  /* 0x000000023f087899 */ /* 0x000fc80008011609 */
[----:B------:R-:W-:-:S04]  /*6ea0*/  UIMAD UR5, UR8, -0x5, UR5 ;  /* 0xfffffffb080578a4 */ /* 0x000fc8000f8e0205 */
[----:B------:R-:W-:Y:S08]  /*6eb0*/  @P0 BRA `(.L_x_157) ;  /* 0xffffffa400cc0947 */ /* 0x000ff0000383ffff */
[----:B------:R-:W-:Y:S05]  /*6ec0*/  EXIT ;  /* 0x000000000000794d */ /* 0x000fea0003800000 */
.L_x_13:
[----:B------:R-:W-:-:S08]  /*6ed0*/  ISETP.NE.AND P0, PT, R20, RZ, PT ;  /* 0x000000ff1400720c */ /* 0x000fd00003f05270 */
[----:B-----5:R-:W0:-:S00]  /*6ee0*/  USETMAXREG.DEALLOC.CTAPOOL 0x28 ;  /* 0x00000028000079c8 */ /* 0x020e0000080e0500 */
[----:B------:R-:W-:Y:S05]  /*6ef0*/  @P0 EXIT ;  /* 0x000000000000094d */ /* 0x000fea0003800000 */
[----:B0-----:R-:W-:Y:S01]  /*6f00*/  LOP3.LUT P0, RZ, R16, 0xff, RZ, 0xc0, !PT ;  /* 0x000000ff10ff7812 */ /* 0x001fe2000780c0ff */
[----:B------:R-:W-:Y:S02]  /*6f10*/  IMAD.MOV.U32 R7, RZ, RZ, 0x1 ;  /* 0x00000001ff077424 */ /* 0x000fe400078e00ff */
[----:B------:R-:W-:-:S10]  /*6f20*/  IMAD.MOV.U32 R15, RZ, RZ, RZ ;  /* 0x000000ffff0f7224 */ /* 0x000fd400078e00ff */
[----:B------:R-:W-:Y:S05]  /*6f30*/  @!P0 BRA `(.L_x_158) ;  /* 0x0000000c005c8947 */ /* 0x000fea0003800000 */
[----:B------:R-:W-:Y:S01]  /*6f40*/  LOP3.LUT P0, RZ, R10, 0x1f, RZ, 0xc0, !PT ;  /* 0x0000001f0aff7812 */ /* 0x000fe2000780c0ff */
[----:B------:R-:W-:Y:S01]  /*6f50*/  ULDC UR5, c[0x0][0x758] ;  /* 0x0001d60000057ab9 */ /* 0x000fe20000000800 */
[----:B------:R-:W-:Y:S01]  /*6f60*/  UMOV UR7, 0xffffffff ;  /* 0xffffffff00077882 */ /* 0x000fe20000000000 */
[----:B------:R-:W-:Y:S01]  /*6f70*/  BSSY B0, `(.L_x_158) ;  /* 0x00000d3000007945 */ /* 0x000fe20003800000 */
[----:B------:R-:W-:Y:S01]  /*6f80*/  USHF.L.U32 UR7, UR7, UR5, URZ ;  /* 0x0000000507077299 */ /* 0x000fe2000800063f */
[C---:B------:R-:W-:Y:S01]  /*6f90*/  ISETP.NE.AND P2, PT, R11.reuse, RZ, PT ;  /* 0x000000ff0b00720c */ /* 0x040fe20003f45270 */
[----:B------:R-:W-:Y:S01]  /*6fa0*/  IMAD.MOV.U32 R14, RZ, RZ, 0x1 ;  /* 0x00000001ff0e7424 */ /* 0x000fe200078e00ff */
[----:B------:R-:W-:Y:S01]  /*6fb0*/  ISETP.NE.OR P0, PT, R11, RZ, !P0 ;  /* 0x000000ff0b00720c */ /* 0x000fe20004705670 */
[----:B------:R-:W-:Y:S01]  /*6fc0*/  IMAD.MOV.U32 R7, RZ, RZ, 0x1 ;  /* 0x00000001ff077424 */ /* 0x000fe200078e00ff */
[----:B------:R-:W-:Y:S01]  /*6fd0*/  LOP3.LUT R13, R6, 0x2, RZ, 0xfc, !PT ;  /* 0x00000002060d7812 */ /* 0x000fe200078efcff */
[----:B------:R-:W-:Y:S01]  /*6fe0*/  IMAD.MOV.U32 R15, RZ, RZ, RZ ;  /* 0x000000ffff0f7224 */ /* 0x000fe200078e00ff */
[----:B------:R-:W-:Y:S01]  /*6ff0*/  ULDC UR4, c[0x0][0x700] ;  /* 0x0001c00000047ab9 */ /* 0x000fe20000000800 */
[----:B------:R-:W-:Y:S01]  /*7000*/  UMOV UR8, 0x1 ;  /* 0x0000000100087882 */ /* 0x000fe20000000000 */
[----:B------:R-:W-:-:S02]  /*7010*/  UIADD3 UR21, UR6, 0x1, URZ ;  /* 0x0000000106157890 */ /* 0x000fc4000fffe03f */
[----:B------:R-:W-:Y:S02]  /*7020*/  UIADD3 UR4, UR4, -0x1, URZ ;  /* 0xffffffff04047890 */ /* 0x000fe4000fffe03f */
[----:B------:R-:W-:Y:S02]  /*7030*/  USHF.L.U32 UR5, UR8, UR5, URZ ;  /* 0x0000000508057299 */ /* 0x000fe4000800063f */
[----:B------:R-:W-:Y:S01]  /*7040*/  ULOP3.LUT UR7, URZ, UR7, URZ, 0x33, !UPT ;  /* 0x000000073f077292 */ /* 0x000fe2000f8e333f */
[----:B------:R-:W-:-:S11]  /*7050*/  ULDC.64 UR40, c[0x0][0x198] ;  /* 0x0000660000287ab9 */ /* 0x000fd60000000a00 */
.L_x_170:
[----:B------:R-:W-:-:S03]  /*7060*/  UMOV UR8, 0xffffffff ;  /* 0xffffffff00087882 */ /* 0x000fc60000000000 */
[----:B------:R-:W-:Y:S05]  /*7070*/  BRA.DIV UR8, `(.L_x_159) ;  /* 0x0000001208387947 */ /* 0x000fea000b800000 */
[----:B------:R-:W-:-:S13]  /*7080*/  ELECT P1, URZ, PT ;  /* 0x00000000003f782f */ /* 0x000fda0003820000 */
.L_x_184:
[----:B------:R-:W0:Y:S01]  /*7090*/  LDC R10, c[0x0][0x604] ;  /* 0x00018100ff0a7b82 */ /* 0x000e220000000800 */
[----:B------:R-:W-:Y:S01]  /*70a0*/  BSSY B1, `(.L_x_160) ;  /* 0x000004c000017945 */ /* 0x000fe20003800000 */
[----:B0-----:R-:W-:-:S13]  /*70b0*/  ISETP.LT.OR P1, PT, R10, 0x1, !P1 ;  /* 0x000000010a00780c */ /* 0x001fda0004f21670 */
[----:B------:R-:W-:Y:S05]  /*70c0*/  @P1 BRA `(.L_x_161) ;  /* 0x0000000400241947 */ /* 0x000fea0003800000 */
[----:B------:R-:W-:Y:S02]  /*70d0*/  IMAD.SHL.U32 R17, R4, 0x80, RZ ;  /* 0x0000008004117824 */ /* 0x000fe400078e00ff */
[----:B------:R-:W-:Y:S02]  /*70e0*/  IMAD.SHL.U32 R24, R5, 0x40, RZ ;  /* 0x0000004005187824 */ /* 0x000fe400078e00ff */
[----:B------:R-:W-:Y:S02]  /*70f0*/  IMAD.MOV.U32 R20, RZ, RZ, RZ ;  /* 0x000000ffff147224 */ /* 0x000fe400078e00ff */
[----:B------:R-:W-:Y:S02]  /*7100*/  IMAD.MOV.U32 R21, RZ, RZ, 0x40 ;  /* 0x00000040ff157424 */ /* 0x000fe400078e00ff */
[----:B------:R-:W-:Y:S02]  /*7110*/  IMAD.U32 R22, RZ, RZ, UR21 ;  /* 0x00000015ff167e24 */ /* 0x000fe4000f8e00ff */
[----:B------:R-:W-:-:S02]  /*7120*/  IMAD.MOV.U32 R4, RZ, RZ, R7 ;  /* 0x000000ffff047224 */ /* 0x000fc400078e0007 */
[----:B------:R-:W-:Y:S02]  /*7130*/  IMAD.MOV.U32 R10, RZ, RZ, R15 ;  /* 0x000000ffff0a7224 */ /* 0x000fe400078e000f */
[----:B------:R-:W-:-:S07]  /*7140*/  IMAD.MOV.U32 R23, RZ, RZ, RZ ;  /* 0x000000ffff177224 */ /* 0x000fce00078e00ff */
.L_x_165:
[----:B------:R-:W0:Y:S01]  /*7150*/  S2R R16, SR_CgaCtaId ;  /* 0x0000000000107919 */ /* 0x000e220000008800 */
[----:B------:R-:W-:-:S04]  /*7160*/  MOV R11, 0x400 ;  /* 0x00000400000b7802 */ /* 0x000fc80000000f00 */
[----:B0-----:R-:W-:Y:S02]  /*7170*/  LEA R19, R16, R11, 0x18 ;  /* 0x0000000b10137211 */ /* 0x001fe400078ec0ff */
[----:B------:R-:W-:Y:S01]  /*7180*/  SHF.L.U32 R11, R4, 0x1f, RZ ;  /* 0x0000001f040b7819 */ /* 0x000fe200000006ff */
[----:B------:R-:W0:Y:S02]  /*7190*/  @!P2 LDC R16, c[0x0][0x640] ;  /* 0x00019000ff10ab82 */ /* 0x000e240000000800 */
[----:B------:R-:W-:-:S04]  /*71a0*/  IMAD R18, R10, 0x8, R19 ;  /* 0x000000080a127824 */ /* 0x000fc800078e0213 */
[----:B------:R-:W1:Y:S02]  /*71b0*/  SYNCS.PHASECHK.TRANS64.TRYWAIT P1, [R18+URZ+0x28], R11 ;  /* 0x0000280b120075a7 */ /* 0x000e64000802017f */
[----:B-1----:R-:W-:Y:S05]  /*71c0*/  @!P1 BRA `(.L_x_162) ;  /* 0x0000001000049947 */ /* 0x002fea0003800000 */
.L_x_185:
[----:B-1----:R-:W-:Y:S01]  /*71d0*/  PRMT R11, R13, 0x9910, RZ ;  /* 0x000099100d0b7816 */ /* 0x002fe200000000ff */
[----:B0-----:R0:W-:Y:S03]  /*71e0*/  @!P2 SYNCS.ARRIVE.TRANS64 RZ, [R18+URZ], R16 ;  /* 0x0000001012ffa9a7 */ /* 0x0011e6000800003f */
[----:B------:R-:W-:-:S13]  /*71f0*/  ISETP.NE.AND P1, PT, R11, 0x2, PT ;  /* 0x000000020b00780c */ /* 0x000fda0003f25270 */
[----:B0-----:R-:W-:Y:S05]  /*7200*/  @P1 BRA `(.L_x_163) ;  /* 0x0000000000041947 */ /* 0x001fea0003800000 */
[----:B------:R-:W-:Y:S01]  /*7210*/  BPT.TRAP 0x1 ;  /* 0x000000040000795c */ /* 0x000fe20000300000 */
.L_x_163:
[----:B------:R-:W-:Y:S05]  /*7220*/  @P0 BRA `(.L_x_164) ;  /* 0x0000000000040947 */ /* 0x000fea0003800000 */
[----:B------:R-:W-:Y:S01]  /*7230*/  BPT.TRAP 0x1 ;  /* 0x000000040000795c */ /* 0x000fe20000300000 */
.L_x_164:
[--C-:B------:R-:W-:Y:S01]  /*7240*/  IMAD R11, R10, 0x2000, R19.reuse ;  /* 0x000020000a0b7824 */ /* 0x100fe200078e0213 */
[----:B------:R-:W-:Y:S01]  /*7250*/  R2UR UR18, R21 ;  /* 0x00000000151272ca */ /* 0x000fe200000e0000 */
[----:B------:R-:W-:Y:S01]  /*7260*/  VIADD R22, R22, 0xffffffff ;  /* 0xffffffff16167836 */ /* 0x000fe20000000000 */
[----:B------:R-:W-:Y:S01]  /*7270*/  R2UR UR33, R18 ;  /* 0x00000000122172ca */ /* 0x000fe200000e0000 */
[----:B------:R-:W-:Y:S01]  /*7280*/  UIADD3 UR14, UP0, UR40, 0xf0, URZ ;  /* 0x000000f0280e7890 */ /* 0x000fe2000ff1e03f */
[----:B------:R-:W-:Y:S01]  /*7290*/  R2UR UR32, R11 ;  /* 0x000000000b2072ca */ /* 0x000fe200000e0000 */
[--C-:B------:R-:W-:Y:S01]  /*72a0*/  IMAD R11, R10, 0x400, R19.reuse ;  /* 0x000004000a0b7824 */ /* 0x100fe200078e0213 */
[----:B------:R-:W-:Y:S01]  /*72b0*/  R2UR UR36, R0 ;  /* 0x00000000002472ca */ /* 0x000fe200000e0000 */
[----:B------:R-:W-:Y:S01]  /*72c0*/  IMAD R19, R10, 0x8000, R19 ;  /* 0x000080000a137824 */ /* 0x000fe200078e0213 */
[----:B------:R-:W-:Y:S01]  /*72d0*/  R2UR UR34, R20 ;  /* 0x00000000142272ca */ /* 0x000fe200000e0000 */
[----:B------:R-:W-:Y:S01]  /*72e0*/  UIADD3 UR22, UP1, UR40, 0x1f0, URZ ;  /* 0x000001f028167890 */ /* 0x000fe2000ff3e03f */
[----:B------:R-:W-:Y:S01]  /*72f0*/  R2UR UR8, R11 ;  /* 0x000000000b0872ca */ /* 0x000fe200000e0000 */
[----:B------:R-:W-:Y:S01]  /*7300*/  UIADD3 UR30, UP2, UR40, 0x2f0, URZ ;  /* 0x000002f0281e7890 */ /* 0x000fe2000ff5e03f */
[----:B------:R-:W-:Y:S01]  /*7310*/  R2UR UR16, R19 ;  /* 0x00000000131072ca */ /* 0x000fe200000e0000 */
[----:B------:R-:W-:Y:S01]  /*7320*/  UIADD3.X UR15, URZ, UR41, URZ, UP0, !UPT ;  /* 0x000000293f0f7290 */ /* 0x000fe200087fe43f */
[----:B------:R-:W-:Y:S01]  /*7330*/  R2UR UR35, R24 ;  /* 0x00000000182372ca */ /* 0x000fe200000e0000 */
[----:B------:R-:W-:Y:S01]  /*7340*/  UIADD3.X UR23, URZ, UR41, URZ, UP1, !UPT ;  /* 0x000000293f177290 */ /* 0x000fe20008ffe43f */
[----:B------:R-:W-:Y:S01]  /*7350*/  R2UR UR11, R5 ;  /* 0x00000000050b72ca */ /* 0x000fe200000e0000 */
[----:B------:R-:W-:Y:S01]  /*7360*/  UIADD3 UR32, UR32, 0x180, URZ ;  /* 0x0000018020207890 */ /* 0x000fe2000fffe03f */
[----:B------:R-:W-:Y:S01]  /*7370*/  R2UR UR12, R23 ;  /* 0x00000000170c72ca */ /* 0x000fe200000e0000 */
[----:B------:R-:W-:Y:S01]  /*7380*/  UIADD3 UR26, UR18, -0x40, URZ ;  /* 0xffffffc0121a7890 */ /* 0x000fe2000fffe03f */
[----:B------:R-:W-:Y:S01]  /*7390*/  R2UR UR27, R17 ;  /* 0x00000000111b72ca */ /* 0x000fe200000e0000 */
[----:B------:R-:W-:Y:S01]  /*73a0*/  UIADD3.X UR31, URZ, UR41, URZ, UP2, !UPT ;  /* 0x000000293f1f7290 */ /* 0x000fe200097fe43f */
[----:B------:R-:W-:Y:S01]  /*73b0*/  ISETP.GT.AND P3, PT, R22, 0x1, PT ;  /* 0x000000011600780c */ /* 0x000fe20003f64270 */
[----:B------:R-:W-:Y:S01]  /*73c0*/  UIADD3 UR8, UR8, 0x32180, URZ ;  /* 0x0003218008087890 */ /* 0x000fe2000fffe03f */
[----:B------:R-:W-:Y:S01]  /*73d0*/  VIADD R10, R10, 0x1 ;  /* 0x000000010a0a7836 */ /* 0x000fe20000000000 */
[----:B------:R-:W-:Y:S01]  /*73e0*/  UIADD3 UR24, UR16, 0xa180, URZ ;  /* 0x0000a18010187890 */ /* 0x000fe2000fffe03f */
[----:B------:R-:W-:Y:S01]  /*73f0*/  VIADD R23, R23, 0x1 ;  /* 0x0000000117177836 */ /* 0x000fe20000000000 */
[----:B------:R-:W-:Y:S01]  /*7400*/  UIADD3 UR16, UR16, 0xe180, URZ ;  /* 0x0000e18010107890 */ /* 0x000fe2000fffe03f */
[----:B------:R-:W-:Y:S01]  /*7410*/  VIADD R21, R21, 0x80 ;  /* 0x0000008015157836 */ /* 0x000fe20000000000 */
[----:B------:R-:W-:Y:S01]  /*7420*/  UMOV UR38, 0x0 ;  /* 0x0000000000267882 */ /* 0x000fe20000000000 */
[----:B------:R-:W-:Y:S01]  /*7430*/  UMOV UR39, 0x10000000 ;  /* 0x1000000000277882 */ /* 0x000fe20000000000 */
[----:B------:R-:W-:Y:S01]  /*7440*/  ISETP.NE.AND P1, PT, R10, 0x5, PT ;  /* 0x000000050a00780c */ /* 0x000fe20003f25270 */
[----:B------:R-:W-:Y:S01]  /*7450*/  UMOV UR10, URZ ;  /* 0x0000003f000a7c82 */ /* 0x000fe20008000000 */
[----:B------:R-:W-:Y:S01]  /*7460*/  UMOV UR9, UR33 ;  /* 0x0000002100097c82 */ /* 0x000fe20008000000 */
[----:B------:R-:W-:Y:S01]  /*7470*/  UMOV UR13, UR36 ;  /* 0x00000024000d7c82 */ /* 0x000fe20008000000 */
[----:B------:R0:W-:Y:S01]  /*7480*/  UTMALDG.3D [UR32], [UR14], desc[UR38] ;  /* 0x000026200e0075b4 */ /* 0x0001e20008011000 */
[----:B------:R-:W-:Y:S01]  /*7490*/  UMOV UR25, UR33 ;  /* 0x0000002100197c82 */ /* 0x000fe20008000000 */
[----:B------:R-:W-:Y:S01]  /*74a0*/  UMOV UR28, UR36 ;  /* 0x00000024001c7c82 */ /* 0x000fe20008000000 */
[----:B------:R-:W-:Y:S01]  /*74b0*/  UMOV UR17, UR33 ;  /* 0x0000002100117c82 */ /* 0x000fe20008000000 */
[----:B------:R-:W-:Y:S01]  /*74c0*/  UMOV UR19, UR27 ;  /* 0x0000001b00137c82 */ /* 0x000fe20008000000 */
[----:B------:R-:W-:Y:S01]  /*74d0*/  UMOV UR20, UR36 ;  /* 0x0000002400147c82 */ /* 0x000fe20008000000 */
[----:B------:R-:W-:Y:S01]  /*74e0*/  SEL R11, RZ, 0x1, P1 ;  /* 0x00000001ff0b7807 */ /* 0x000fe20000800000 */
[----:B------:R-:W-:Y:S01]  /*74f0*/  VIADD R20, R20, 0x40 ;  /* 0x0000004014147836 */ /* 0x000fe20000000000 */
[----:B------:R0:W-:Y:S01]  /*7500*/  UTMALDG.4D [UR8], [UR22], desc[UR38] ;  /* 0x00002608160075b4 */ /* 0x0001e20008019000 */
[----:B------:R-:W-:-:S02]  /*7510*/  SEL R10, R10, RZ, P1 ;  /* 0x000000ff0a0a7207 */ /* 0x000fc40000800000 */
[----:B------:R-:W-:Y:S01]  /*7520*/  LOP3.LUT R4, R4, R11, RZ, 0x3c, !PT ;  /* 0x0000000b04047212 */ /* 0x000fe200078e3cff */
[----:B------:R0:W-:Y:S01]  /*7530*/  UTMALDG.3D [UR24], [UR30], desc[UR38] ;  /* 0x000026181e0075b4 */ /* 0x0001e20008011000 */
[----:B------:R0:W-:Y:S02]  /*7540*/  UTMALDG.3D [UR16], [UR30], desc[UR38] ;  /* 0x000026101e0075b4 */ /* 0x0001e40008011000 */
[----:B0-----:R-:W-:Y:S05]  /*7550*/  @P3 BRA `(.L_x_165) ;  /* 0xfffffff800fc3947 */ /* 0x001fea000383ffff */
.L_x_161:
[----:B------:R-:W-:Y:S05]  /*7560*/  BSYNC B1 ;  /* 0x0000000000017941 */ /* 0x000fea0003800000 */
.L_x_160:
[----:B------:R-:W-:Y:S01]  /*7570*/  LOP3.LUT P5, RZ, R14, 0xff, RZ, 0xc0, !PT ;  /* 0x000000ff0eff7812 */ /* 0x000fe200078ac0ff */
[----:B------:R-:W-:Y:S01]  /*7580*/  VIADD R15, R15, UR6 ;  /* 0x000000060f0f7c36 */ /* 0x000fe20008000000 */
[----:B------:R-:W-:Y:S01]  /*7590*/  ULDC.64 UR8, c[0x0][0x750] ;  /* 0x0001d40000087ab9 */ /* 0x000fe20000000a00 */
[----:B------:R-:W-:Y:S01]  /*75a0*/  IMAD.U32 R10, RZ, RZ, UR6 ;  /* 0x00000006ff0a7e24 */ /* 0x000fe2000f8e00ff */
[----:B------:R-:W-:Y:S01]  /*75b0*/  UISETP.GE.U32.AND UP0, UPT, UR6, 0x5, UPT ;  /* 0x000000050600788c */ /* 0x000fe2000bf06070 */
[----:B------:R-:W-:Y:S01]  /*75c0*/  BSSY B1, `(.L_x_166) ;  /* 0x000006b000017945 */ /* 0x000fe20003800000 */
[----:B------:R-:W-:Y:S02]  /*75d0*/  ISETP.GT.U32.AND P1, PT, R15, 0x4, PT ;  /* 0x000000040f00780c */ /* 0x000fe40003f24070 */
[----:B------:R-:W-:Y:S02]  /*75e0*/  PRMT R14, RZ, 0x7610, R14 ;  /* 0x00007610ff0e7816 */ /* 0x000fe4000000000e */
[----:B------:R-:W-:-:S02]  /*75f0*/  ISETP.LT.U32.AND P1, PT, R10, 0x5, P1 ;  /* 0x000000050a00780c */ /* 0x000fc40000f21070 */
[----:B------:R-:W-:Y:S01]  /*7600*/  PLOP3.LUT P3, PT, PT, PT, UP0, 0x80, 0x0 ;  /* 0x000000000000781c */ /* 0x000fe20003f6f008 */
[----:B------:R-:W0:Y:S01]  /*7610*/  @P5 S2R R5, SR_CgaCtaId ;  /* 0x0000000000055919 */ /* 0x000e220000008800 */
[----:B------:R-:W-:Y:S02]  /*7620*/  @P5 MOV R0, 0x400 ;  /* 0x0000040000005802 */ /* 0x000fe40000000f00 */
[----:B------:R-:W-:Y:S02]  /*7630*/  PRMT R10, RZ, 0x7610, R10 ;  /* 0x00007610ff0a7816 */ /* 0x000fe4000000000a */
[----:B0-----:R-:W-:Y:S01]  /*7640*/  @P5 LEA R0, R5, R0, 0x18 ;  /* 0x0000000005005211 */ /* 0x001fe200078ec0ff */
[----:B------:R-:W-:-:S03]  /*7650*/  IMAD.WIDE.U32 R4, R15, -0x33333333, RZ ;  /* 0xcccccccd0f047825 */ /* 0x000fc600078e00ff */
[----:B------:R0:W-:Y:S01]  /*7660*/  @P5 SYNCS.ARRIVE.TRANS64.A1T0 RZ, [R0+URZ+0x88], RZ ;  /* 0x000088ff00ff59a7 */ /* 0x0001e2000810003f */
[----:B------:R-:W-:Y:S02]  /*7670*/  IADD3 R2, P5, R2, R8, RZ ;  /* 0x0000000802027210 */ /* 0x000fe40007fbe0ff */
[----:B------:R-:W-:Y:S01]  /*7680*/  SHF.R.U32.HI R4, RZ, 0x2, R5 ;  /* 0x00000002ff047819 */ /* 0x000fe20000011605 */
[----:B------:R-:W-:Y:S02]  /*7690*/  IMAD.MOV.U32 R5, RZ, RZ, -0x1 ;  /* 0xffffffffff057424 */ /* 0x000fe400078e00ff */
[----:B------:R-:W-:Y:S01]  /*76a0*/  IMAD.X R3, R3, 0x1, R12, P5 ;  /* 0x0000000103037824 */ /* 0x000fe200028e060c */
[----:B0-----:R-:W-:Y:S01]  /*76b0*/  SEL R0, RZ, 0x1, !P1 ;  /* 0x00000001ff007807 */ /* 0x001fe20004800000 */
[----:B------:R-:W-:Y:S01]  /*76c0*/  IMAD R15, R4, -0x5, R15 ;  /* 0xfffffffb040f7824 */ /* 0x000fe200078e020f */
[----:B------:R-:W-:Y:S02]  /*76d0*/  ISETP.GE.U32.AND P1, PT, R2, UR8, PT ;  /* 0x0000000802007c0c */ /* 0x000fe4000bf26070 */
[----:B------:R-:W-:Y:S01]  /*76e0*/  LOP3.LUT R7, R7, R0, RZ, 0x3c, !PT ;  /* 0x0000000007077212 */ /* 0x000fe200078e3cff */
[----:B------:R-:W-:Y:S01]  /*76f0*/  IMAD.MOV.U32 R0, RZ, RZ, -0x1 ;  /* 0xffffffffff007424 */ /* 0x000fe200078e00ff */
[----:B------:R-:W-:-:S02]  /*7700*/  ISETP.GE.U32.AND.EX P1, PT, R3, UR9, PT, P1 ;  /* 0x0000000903007c0c */ /* 0x000fc4000bf26110 */
[----:B------:R-:W-:Y:S01]  /*7710*/  @P3 LOP3.LUT R7, R7, 0x1, R4, 0x78, !PT ;  /* 0x0000000107073812 */ /* 0x000fe200078e7804 */
[----:B------:R-:W-:-:S10]  /*7720*/  IMAD.MOV.U32 R4, RZ, RZ, -0x1 ;  /* 0xffffffffff047424 */ /* 0x000fd400078e00ff */
[----:B------:R-:W-:Y:S05]  /*7730*/  @P1 BRA `(.L_x_167) ;  /* 0x00000004004c1947 */ /* 0x000fea0003800000 */
[----:B------:R-:W0:Y:S01]  /*7740*/  S2R R17, SR_CTAID.X ;  /* 0x0000000000117919 */ /* 0x000e220000002500 */
[----:B------:R-:W-:Y:S01]  /*7750*/  ULDC.64 UR8, c[0x0][0x728] ;  /* 0x0001ca0000087ab9 */ /* 0x000fe20000000a00 */
[----:B------:R-:W1:Y:S01]  /*7760*/  LDC R18, c[0x0][0x144] ;  /* 0x00005100ff127b82 */ /* 0x000e620000000800 */
[----:B------:R-:W-:Y:S01]  /*7770*/  ISETP.NE.U32.AND P1, PT, RZ, UR8, PT ;  /* 0x00000008ff007c0c */ /* 0x000fe2000bf25070 */
[----:B------:R-:W2:Y:S01]  /*7780*/  S2R R0, SR_CTAID.Y ;  /* 0x0000000000007919 */ /* 0x000ea20000002600 */
[----:B------:R-:W-:Y:S01]  /*7790*/  ULDC UR10, c[0x0][0x150] ;  /* 0x00005400000a7ab9 */ /* 0x000fe20000000800 */
[----:B------:R-:W-:Y:S01]  /*77a0*/  ULDC UR11, c[0x0][0x730] ;  /* 0x0001cc00000b7ab9 */ /* 0x000fe20000000800 */
[----:B------:R-:W-:Y:S01]  /*77b0*/  ISETP.NE.AND.EX P1, PT, RZ, UR9, PT, P1 ;  /* 0x00000009ff007c0c */ /* 0x000fe2000bf25310 */
[----:B------:R-:W-:Y:S01]  /*77c0*/  IMAD.MOV.U32 R4, RZ, RZ, R2 ;  /* 0x000000ffff047224 */ /* 0x000fe200078e0002 */
[----:B0-----:R-:W-:-:S05]  /*77d0*/  I2FP.F32.U32 R5, R17 ;  /* 0x0000001100057245 */ /* 0x001fca0000201000 */
[----:B------:R-:W-:Y:S01]  /*77e0*/  FMUL R20, R5, UR10 ;  /* 0x0000000a05147c20 */ /* 0x000fe20008400000 */
[----:B------:R-:W-:-:S05]  /*77f0*/  IMAD.MOV.U32 R5, RZ, RZ, R3 ;  /* 0x000000ffff057224 */ /* 0x000fca00078e0003 */
[----:B--2---:R-:W-:Y:S05]  /*7800*/  @!P1 BRA `(.L_x_168) ;  /* 0x0000000000289947 */ /* 0x004fea0003800000 */
[----:B------:R-:W-:Y:S02]  /*7810*/  ULDC UR10, c[0x0][0x734] ;  /* 0x0001cd00000a7ab9 */ /* 0x000fe40000000800 */
[----:B------:R-:W-:-:S05]  /*7820*/  IADD3 R5, P1, R2, UR10, RZ ;  /* 0x0000000a02057c10 */ /* 0x000fca000ff3e0ff */
[----:B------:R-:W-:-:S04]  /*7830*/  IMAD.X R19, RZ, RZ, R3, P1 ;  /* 0x000000ffff137224 */ /* 0x000fc800008e0603 */
[----:B------:R-:W-:-:S04]  /*7840*/  IMAD.WIDE.U32 R10, R19, UR8, RZ ;  /* 0x00000008130a7c25 */ /* 0x000fc8000f8e00ff */
[----:B------:R-:W-:-:S04]  /*7850*/  IMAD.WIDE.U32 R10, P1, R5, UR9, R10 ;  /* 0x00000009050a7c25 */ /* 0x000fc8000f82000a */
[----:B------:R-:W-:-:S04]  /*7860*/  IMAD.WIDE.U32 R4, R5, UR8, RZ ;  /* 0x0000000805047c25 */ /* 0x000fc8000f8e00ff */
[----:B------:R-:W-:Y:S01]  /*7870*/  IMAD.MOV.U32 R4, RZ, RZ, R11 ;  /* 0x000000ffff047224 */ /* 0x000fe200078e000b */
[----:B------:R-:W-:Y:S01]  /*7880*/  IADD3 RZ, P3, R5, R10, RZ ;  /* 0x0000000a05ff7210 */ /* 0x000fe20007f7e0ff */
[----:B------:R-:W-:-:S04]  /*7890*/  IMAD.X R5, RZ, RZ, RZ, P1 ;  /* 0x000000ffff057224 */ /* 0x000fc800008e06ff */
[----:B------:R-:W-:-:S08]  /*78a0*/  IMAD.WIDE.U32.X R4, R19, UR9, R4, P3 ;  /* 0x0000000913047c25 */ /* 0x000fd000098e0404 */
.L_x_168:
[--C-:B------:R-:W-:Y:S01]  /*78b0*/  SHF.R.U64 R16, R4, UR11, R5.reuse ;  /* 0x0000000b04107c19 */ /* 0x100fe20008001205 */
[----:B------:R-:W0:Y:S01]  /*78c0*/  F2I.U32.TRUNC.NTZ R20, R20 ;  /* 0x0000001400147305 */ /* 0x000e22000020f000 */
[----:B------:R-:W-:Y:S01]  /*78d0*/  SHF.R.U32.HI R4, RZ, UR11, R5 ;  /* 0x0000000bff047c19 */ /* 0x000fe20008011605 */
[----:B------:R-:W-:Y:S01]  /*78e0*/  ULDC.64 UR8, c[0x0][0x720] ;  /* 0x0001c80000087ab9 */ /* 0x000fe20000000a00 */
[----:B------:R-:W-:Y:S01]  /*78f0*/  IADD3 R11, P1, RZ, -R16, RZ ;  /* 0x80000010ff0b7210 */ /* 0x000fe20007f3e0ff */
[----:B------:R-:W-:Y:S01]  /*7900*/  ULDC.64 UR10, c[0x0][0x740] ;  /* 0x0001d000000a7ab9 */ /* 0x000fe20000000a00 */
[----:B------:R-:W2:Y:S03]  /*7910*/  LDC R21, c[0x0][0x148] ;  /* 0x00005200ff157b82 */ /* 0x000ea60000000800 */
[----:B------:R-:W-:Y:S01]  /*7920*/  IMAD.X R4, RZ, RZ, ~R4, P1 ;  /* 0x000000ffff047224 */ /* 0x000fe200008e0e04 */
[----:B------:R-:W-:-:S03]  /*7930*/  ISETP.NE.U32.AND P1, PT, RZ, UR10, PT ;  /* 0x0000000aff007c0c */ /* 0x000fc6000bf25070 */
[----:B------:R-:W-:Y:S01]  /*7940*/  IMAD R10, R4, UR8, RZ ;  /* 0x00000008040a7c24 */ /* 0x000fe2000f8e02ff */
[----:B------:R-:W-:Y:S01]  /*7950*/  ISETP.NE.AND.EX P1, PT, RZ, UR11, PT, P1 ;  /* 0x0000000bff007c0c */ /* 0x000fe2000bf25310 */
[----:B------:R-:W-:Y:S01]  /*7960*/  IMAD.WIDE.U32 R4, R11, UR8, R2 ;  /* 0x000000080b047c25 */ /* 0x000fe2000f8e0002 */
[----:B------:R-:W-:-:S03]  /*7970*/  ULDC UR8, c[0x0][0x718] ;  /* 0x0001c60000087ab9 */ /* 0x000fc60000000800 */
[----:B------:R-:W-:Y:S01]  /*7980*/  IMAD R11, R11, UR9, R10 ;  /* 0x000000090b0b7c24 */ /* 0x000fe2000f8e020a */
[----:B------:R-:W-:Y:S01]  /*7990*/  ULDC UR9, c[0x0][0x154] ;  /* 0x0000550000097ab9 */ /* 0x000fe20000000800 */
[----:B0-----:R-:W-:Y:S02]  /*79a0*/  IMAD.MOV R10, RZ, RZ, -R20 ;  /* 0x000000ffff0a7224 */ /* 0x001fe400078e0a14 */
[----:B------:R-:W-:Y:S02]  /*79b0*/  IMAD.IADD R5, R5, 0x1, R11 ;  /* 0x0000000105057824 */ /* 0x000fe400078e020b */
[----:B-1----:R-:W-:Y:S01]  /*79c0*/  IMAD R17, R18, R10, R17 ;  /* 0x0000000a12117224 */ /* 0x002fe200078e0211 */
[----:B------:R-:W-:Y:S02]  /*79d0*/  I2FP.F32.U32 R10, R0 ;  /* 0x00000000000a7245 */ /* 0x000fe40000201000 */
[--C-:B------:R-:W-:Y:S02]  /*79e0*/  SHF.R.U64 R18, R4, UR8, R5.reuse ;  /* 0x0000000804127c19 */ /* 0x100fe40008001205 */
[----:B------:R-:W-:Y:S01]  /*79f0*/  SHF.R.U32.HI R5, RZ, UR8, R5 ;  /* 0x00000008ff057c19 */ /* 0x000fe20008011605 */
[----:B------:R-:W-:Y:S01]  /*7a00*/  FMUL R10, R10, UR9 ;  /* 0x000000090a0a7c20 */ /* 0x000fe20008400000 */
[----:B------:R-:W-:-:S02]  /*7a10*/  ULDC UR8, c[0x0][0x708] ;  /* 0x0001c20000087ab9 */ /* 0x000fc40000000800 */
[--C-:B------:R-:W-:Y:S01]  /*7a20*/  SHF.R.U64 R20, R18, UR8, R5.reuse ;  /* 0x0000000812147c19 */ /* 0x100fe20008001205 */
[----:B------:R0:W1:Y:S01]  /*7a30*/  F2I.U32.TRUNC.NTZ R22, R10 ;  /* 0x0000000a00167305 */ /* 0x000062000020f000 */
[----:B------:R-:W-:Y:S01]  /*7a40*/  SHF.R.U32.HI R5, RZ, UR8, R5 ;  /* 0x00000008ff057c19 */ /* 0x000fe20008011605 */
[----:B------:R-:W-:-:S03]  /*7a50*/  ULDC UR8, c[0x0][0x758] ;  /* 0x0001d60000087ab9 */ /* 0x000fc60000000800 */
[--C-:B------:R-:W-:Y:S02]  /*7a60*/  SHF.R.U64 R19, R20, UR8, R5.reuse ;  /* 0x0000000814137c19 */ /* 0x100fe40008001205 */
[----:B------:R-:W-:-:S03]  /*7a70*/  SHF.R.U32.HI R23, RZ, UR8, R5 ;  /* 0x00000008ff177c19 */ /* 0x000fc60008011605 */
[----:B------:R-:W-:Y:S02]  /*7a80*/  IMAD.MOV.U32 R4, RZ, RZ, R19 ;  /* 0x000000ffff047224 */ /* 0x000fe400078e0013 */
[----:B------:R-:W-:Y:S01]  /*7a90*/  IMAD.MOV.U32 R5, RZ, RZ, R23 ;  /* 0x000000ffff057224 */ /* 0x000fe200078e0017 */
[----:B0-----:R-:W-:Y:S06]  /*7aa0*/  @!P1 BRA `(.L_x_169) ;  /* 0x0000000000289947 */ /* 0x001fec0003800000 */
        /* <DEDUP_REMOVED lines=10> */
.L_x_169:
[----:B------:R-:W-:Y:S01]  /*7b50*/  ULDC UR8, c[0x0][0x748] ;  /* 0x0001d20000087ab9 */ /* 0x000fe20000000800 */
[----:B-1----:R-:W-:Y:S01]  /*7b60*/  IMAD.MOV R22, RZ, RZ, -R22 ;  /* 0x000000ffff167224 */ /* 0x002fe200078e0a16 */
[----:B------:R-:W-:Y:S01]  /*7b70*/  SHF.R.U64 R5, R4, UR8, R5 ;  /* 0x0000000804057c19 */ /* 0x000fe20008001205 */
[----:B------:R-:W-:Y:S01]  /*7b80*/  ULDC UR8, c[0x0][0x738] ;  /* 0x0001ce0000087ab9 */ /* 0x000fe20000000800 */
[----:B------:R-:W-:Y:S01]  /*7b90*/  LOP3.LUT R4, R20, UR7, RZ, 0xc0, !PT ;  /* 0x0000000714047c12 */ /* 0x000fe2000f8ec0ff */
[----:B--2---:R-:W-:Y:S01]  /*7ba0*/  @P4 IMAD R17, R21, R22, R0 ;  /* 0x0000001615114224 */ /* 0x004fe200078e0200 */
[----:B------:R-:W-:Y:S01]  /*7bb0*/  LOP3.LUT R18, R18, UR4, RZ, 0xc0, !PT ;  /* 0x0000000412127c12 */ /* 0x000fe2000f8ec0ff */
[----:B------:R-:W-:Y:S01]  /*7bc0*/  IMAD.MOV R0, RZ, RZ, -R5 ;  /* 0x000000ffff007224 */ /* 0x000fe200078e0a05 */
[----:B------:R-:W-:Y:S01]  /*7bd0*/  ULDC UR9, c[0x0][0x710] ;  /* 0x0001c40000097ab9 */ /* 0x000fe20000000800 */
[----:B------:R-:W-:Y:S02]  /*7be0*/  IMAD R4, R5, UR5, R4 ;  /* 0x0000000505047c24 */ /* 0x000fe4000f8e0204 */
[----:B------:R-:W-:Y:S01]  /*7bf0*/  IMAD R19, R0, UR8, R19 ;  /* 0x0000000800137c24 */ /* 0x000fe2000f8e0213 */
[----:B------:R-:W-:Y:S01]  /*7c00*/  ULDC UR8, c[0x0][0x700] ;  /* 0x0001c00000087ab9 */ /* 0x000fe20000000800 */
[----:B------:R-:W-:-:S02]  /*7c10*/  IMAD R17, R4, UR9, R17 ;  /* 0x0000000904117c24 */ /* 0x000fc4000f8e0211 */
[----:B------:R-:W-:Y:S02]  /*7c20*/  IMAD R0, R19, UR8, R18 ;  /* 0x0000000813007c24 */ /* 0x000fe4000f8e0212 */
[----:B------:R-:W-:-:S03]  /*7c30*/  IMAD.MOV.U32 R10, RZ, RZ, 0x1 ;  /* 0x00000001ff0a7424 */ /* 0x000fc600078e00ff */
[----:B------:R-:W-:Y:S02]  /*7c40*/  SEL R4, R0, R17, !P4 ;  /* 0x0000001100047207 */ /* 0x000fe40006000000 */
[----:B------:R-:W-:Y:S01]  /*7c50*/  SEL R5, R17, R0, !P4 ;  /* 0x0000000011057207 */ /* 0x000fe20006000000 */
[----:B------:R-:W-:-:S07]  /*7c60*/  IMAD.MOV.U32 R0, RZ, RZ, R16 ;  /* 0x000000ffff007224 */ /* 0x000fce00078e0010 */
.L_x_167:
[----:B------:R-:W-:Y:S05]  /*7c70*/  BSYNC B1 ;  /* 0x0000000000017941 */ /* 0x000fea0003800000 */
.L_x_166:
[----:B------:R-:W-:-:S13]  /*7c80*/  LOP3.LUT P1, RZ, R10, 0xff, RZ, 0xc0, !PT ;  /* 0x000000ff0aff7812 */ /* 0x000fda000782c0ff */
[----:B------:R-:W-:Y:S05]  /*7c90*/  @P1 BRA `(.L_x_170) ;  /* 0xfffffff000f01947 */ /* 0x000fea000383ffff */
[----:B------:R-:W-:Y:S05]  /*7ca0*/  BSYNC B0 ;  /* 0x0000000000007941 */ /* 0x000fea0003800000 */
.L_x_158:
[----:B------:R-:W-:-:S03]  /*7cb0*/  UMOV UR8, 0xffffffff ;  /* 0xffffffff00087882 */ /* 0x000fc60000000000 */
[----:B------:R-:W-:Y:S05]  /*7cc0*/  BRA.DIV UR8, `(.L_x_171) ;  /* 0x0000000608587947 */ /* 0x000fea000b800000 */
[----:B------:R-:W-:-:S13]  /*7cd0*/  ELECT P0, URZ, PT ;  /* 0x00000000003f782f */ /* 0x000fda0003800000 */
.L_x_188:
[----:B------:R-:W-:Y:S04]  /*7ce0*/  BSSY B0, `(.L_x_172) ;  /* 0x0000034000007945 */ /* 0x000fe80003800000 */
[----:B------:R-:W-:Y:S05]  /*7cf0*/  @!P0 BRA `(.L_x_173) ;  /* 0x0000000000c88947 */ /* 0x000fea0003800000 */
[----:B------:R-:W-:-:S04]  /*7d00*/  LOP3.LUT R6, R6, 0x2, RZ, 0xfc, !PT ;  /* 0x0000000206067812 */ /* 0x000fc800078efcff */
[----:B------:R-:W-:-:S13]  /*7d10*/  ISETP.NE.AND P0, PT, R6, 0x3, PT ;  /* 0x000000030600780c */ /* 0x000fda0003f05270 */
[----:B------:R-:W-:Y:S05]  /*7d20*/  @!P0 BRA `(.L_x_174) ;  /* 0x0000000000048947 */ /* 0x000fea0003800000 */
[----:B------:R-:W-:Y:S01]  /*7d30*/  BPT.TRAP 0x1 ;  /* 0x000000040000795c */ /* 0x000fe20000300000 */
.L_x_174:
[----:B------:R-:W0:Y:S01]  /*7d40*/  S2R R3, SR_CgaCtaId ;  /* 0x0000000000037919 */ /* 0x000e220000008800 */
[----:B------:R-:W-:-:S04]  /*7d50*/  MOV R0, 0x400 ;  /* 0x0000040000007802 */ /* 0x000fc80000000f00 */
[----:B0-----:R-:W-:Y:S02]  /*7d60*/  LEA R0, R3, R0, 0x18 ;  /* 0x0000000003007211 */ /* 0x001fe400078ec0ff */
[----:B------:R-:W-:-:S03]  /*7d70*/  SHF.L.U32 R3, R7, 0x1f, RZ ;  /* 0x0000001f07037819 */ /* 0x000fc600000006ff */
[----:B------:R-:W-:-:S04]  /*7d80*/  VIADD R0, R0, 0x28 ;  /* 0x0000002800007836 */ /* 0x000fc80000000000 */
[C---:B------:R-:W-:Y:S02]  /*7d90*/  IMAD R6, R15.reuse, 0x8, R0 ;  /* 0x000000080f067824 */ /* 0x040fe400078e0200 */
[----:B------:R-:W-:Y:S02]  /*7da0*/  VIADD R15, R15, 0x1 ;  /* 0x000000010f0f7836 */ /* 0x000fe40000000000 */
[----:B------:R-:W0:Y:S03]  /*7db0*/  SYNCS.PHASECHK.TRANS64.TRYWAIT P0, [R6+URZ], R3 ;  /* 0x00000003060075a7 */ /* 0x000e26000800017f */
[----:B------:R-:W-:-:S04]  /*7dc0*/  ISETP.NE.AND P1, PT, R15, 0x5, PT ;  /* 0x000000050f00780c */ /* 0x000fc80003f25270 */
[----:B------:R-:W-:Y:S02]  /*7dd0*/  SEL R2, RZ, 0x1, P1 ;  /* 0x00000001ff027807 */ /* 0x000fe40000800000 */
[----:B------:R-:W-:Y:S02]  /*7de0*/  SEL R15, R15, RZ, P1 ;  /* 0x000000ff0f0f7207 */ /* 0x000fe40000800000 */
[----:B------:R-:W-:-:S03]  /*7df0*/  LOP3.LUT R8, R7, R2, RZ, 0x3c, !PT ;  /* 0x0000000207087212 */ /* 0x000fc600078e3cff */
[----:B------:R-:W-:Y:S01]  /*7e00*/  IMAD R7, R15, 0x8, R0 ;  /* 0x000000080f077824 */ /* 0x000fe200078e0200 */
[----:B------:R-:W-:Y:S01]  /*7e10*/  SHF.L.U32 R4, R8, 0x1f, RZ ;  /* 0x0000001f08047819 */ /* 0x000fe200000006ff */
[----:B0-----:R-:W-:Y:S06]  /*7e20*/  @!P0 BRA `(.L_x_175) ;  /* 0x0000000400248947 */ /* 0x001fec0003800000 */
.L_x_189:
[----:B------:R-:W1:Y:S01]  /*7e30*/  SYNCS.PHASECHK.TRANS64.TRYWAIT P0, [R7+URZ], R4 ;  /* 0x00000004070075a7 */ /* 0x000e62000800017f */
[----:B------:R-:W-:-:S05]  /*7e40*/  VIADD R2, R15, 0x1 ;  /* 0x000000010f027836 */ /* 0x000fca0000000000 */
[----:B------:R-:W-:-:S04]  /*7e50*/  ISETP.NE.AND P1, PT, R2, 0x5, PT ;  /* 0x000000050200780c */ /* 0x000fc80003f25270 */
[----:B0-----:R-:W-:Y:S02]  /*7e60*/  SEL R3, RZ, 0x1, P1 ;  /* 0x00000001ff037807 */ /* 0x001fe40000800000 */
[----:B------:R-:W-:Y:S02]  /*7e70*/  SEL R9, R2, RZ, P1 ;  /* 0x000000ff02097207 */ /* 0x000fe40000800000 */
[----:B------:R-:W-:-:S03]  /*7e80*/  LOP3.LUT R8, R8, R3, RZ, 0x3c, !PT ;  /* 0x0000000308087212 */ /* 0x000fc600078e3cff */
[----:B------:R-:W-:Y:S01]  /*7e90*/  IMAD R10, R9, 0x8, R0 ;  /* 0x00000008090a7824 */ /* 0x000fe200078e0200 */
[----:B------:R-:W-:Y:S01]  /*7ea0*/  SHF.L.U32 R5, R8, 0x1f, RZ ;  /* 0x0000001f08057819 */ /* 0x000fe200000006ff */
[----:B-1----:R-:W-:Y:S06]  /*7eb0*/  @!P0 BRA `(.L_x_176) ;  /* 0x0000000400148947 */ /* 0x002fec0003800000 */
.L_x_190:
[----:B------:R-:W1:Y:S01]  /*7ec0*/  SYNCS.PHASECHK.TRANS64.TRYWAIT P0, [R10+URZ], R5 ;  /* 0x000000050a0075a7 */ /* 0x000e62000800017f */
[----:B------:R-:W-:-:S05]  /*7ed0*/  VIADD R2, R9, 0x1 ;  /* 0x0000000109027836 */ /* 0x000fca0000000000 */
[----:B------:R-:W-:-:S04]  /*7ee0*/  ISETP.NE.AND P1, PT, R2, 0x5, PT ;  /* 0x000000050200780c */ /* 0x000fc80003f25270 */
[----:B------:R-:W-:Y:S02]  /*7ef0*/  SEL R3, RZ, 0x1, P1 ;  /* 0x00000001ff037807 */ /* 0x000fe40000800000 */
[----:B0-----:R-:W-:Y:S02]  /*7f00*/  SEL R7, R2, RZ, P1 ;  /* 0x000000ff02077207 */ /* 0x001fe40000800000 */
[----:B------:R-:W-:-:S03]  /*7f10*/  LOP3.LUT R9, R8, R3, RZ, 0x3c, !PT ;  /* 0x0000000308097212 */ /* 0x000fc600078e3cff */
[----:B------:R-:W-:Y:S01]  /*7f20*/  IMAD R11, R7, 0x8, R0 ;  /* 0x00000008070b7824 */ /* 0x000fe200078e0200 */
[----:B------:R-:W-:Y:S01]  /*7f30*/  SHF.L.U32 R6, R9, 0x1f, RZ ;  /* 0x0000001f09067819 */ /* 0x000fe200000006ff */
[----:B-1----:R-:W-:Y:S06]  /*7f40*/  @!P0 BRA `(.L_x_177) ;  /* 0x0000000400048947 */ /* 0x002fec0003800000 */
.L_x_191:
[----:B------:R-:W1:Y:S01]  /*7f50*/  SYNCS.PHASECHK.TRANS64.TRYWAIT P0, [R11+URZ], R6 ;  /* 0x000000060b0075a7 */ /* 0x000e62000800017f */
[----:B------:R-:W-:-:S05]  /*7f60*/  VIADD R2, R7, 0x1 ;  /* 0x0000000107027836 */ /* 0x000fca0000000000 */
[----:B------:R-:W-:-:S04]  /*7f70*/  ISETP.NE.AND P1, PT, R2, 0x5, PT ;  /* 0x000000050200780c */ /* 0x000fc80003f25270 */
[----:B------:R-:W-:Y:S02]  /*7f80*/  SEL R4, RZ, 0x1, P1 ;  /* 0x00000001ff047807 */ /* 0x000fe40000800000 */
[----:B------:R-:W-:Y:S02]  /*7f90*/  SEL R3, R2, RZ, P1 ;  /* 0x000000ff02037207 */ /* 0x000fe40000800000 */
[----:B------:R-:W-:Y:S01]  /*7fa0*/  LOP3.LUT R4, R9, R4, RZ, 0x3c, !PT ;  /* 0x0000000409047212 */ /* 0x000fe200078e3cff */
[----:B-1----:R-:W-:Y:S06]  /*7fb0*/  @!P0 BRA `(.L_x_178) ;  /* 0x0000000000fc8947 */ /* 0x002fec0003800000 */
.L_x_192:
[----:B------:R-:W-:Y:S01]  /*7fc0*/  IMAD R3, R3, 0x8, R0 ;  /* 0x0000000803037824 */ /* 0x000fe200078e0200 */
[----:B------:R-:W-:-:S07]  /*7fd0*/  SHF.L.U32 R0, R4, 0x1f, RZ ;  /* 0x0000001f04007819 */ /* 0x000fce00000006ff */
.L_x_179:
[----:B--2---:R2:W3:Y:S02]  /*7fe0*/  SYNCS.PHASECHK.TRANS64.TRYWAIT P0, [R3+URZ], R0 ;  /* 0x00000000030075a7 */ /* 0x0044e4000800017f */
[----:B---3--:R-:W-:Y:S05]  /*7ff0*/  @!P0 NANOSLEEP.SYNCS 0x989680 ;  /* 0x009896800000895d */ /* 0x008fea0003900000 */
[----:B------:R-:W3:Y:S02]  /*8000*/  @!P0 SYNCS.PHASECHK.TRANS64 P0, [R3+URZ], R0 ;  /* 0x00000000030085a7 */ /* 0x000ee4000800007f */
[----:B---3--:R-:W-:Y:S05]  /*8010*/  @!P0 BRA `(.L_x_179) ;  /* 0xfffffffc00f08947 */ /* 0x008fea000383ffff */
.L_x_173:
[----:B------:R-:W-:Y:S05]  /*8020*/  BSYNC B0 ;  /* 0x0000000000007941 */ /* 0x000fea0003800000 */
.L_x_172:
[----:B------:R-:W-:Y:S05]  /*8030*/  EXIT ;  /* 0x000000000000794d */ /* 0x000fea0003800000 */
.L_x_15:
[----:B0-----:R-:W-:-:S04]  /*8040*/  IMAD.U32 R25, RZ, RZ, UR16 ;  /* 0x00000010ff197e24 */ /* 0x001fc8000f8e00ff */
[----:B------:R0:W1:Y:S03]  /*8050*/  SYNCS.PHASECHK.TRANS64.TRYWAIT P0, [R25+URZ+-0x8], R24 ;  /* 0xfffff818190075a7 */ /* 0x000066000800017f */
[----:B-1----:R-:W-:Y:S05]  /*8060*/  @!P0 NANOSLEEP.SYNCS 0x989680 ;  /* 0x009896800000895d */ /* 0x002fea0003900000 */
[----:B------:R-:W1:Y:S02]  /*8070*/  @!P0 SYNCS.PHASECHK.TRANS64 P0, [R25+URZ+-0x8], R24 ;  /* 0xfffff818190085a7 */ /* 0x000e64000800007f */
[----:B-1----:R-:W-:Y:S05]  /*8080*/  @!P0 BRA `(.L_x_15) ;  /* 0xfffffffc00ec8947 */ /* 0x002fea000383ffff */
[----:B------:R-:W-:Y:S05]  /*8090*/  BRA `(.L_x_180) ;  /* 0xffffff9400687947 */ /* 0x000fea000383ffff */
.L_x_20:
[----:B-1----:R-:W-:-:S04]  /*80a0*/  IMAD.U32 R90, RZ, RZ, UR8 ;  /* 0x00000008ff5a7e24 */ /* 0x002fc8000f8e00ff */
[----:B------:R1:W2:Y:S03]  /*80b0*/  SYNCS.PHASECHK.TRANS64.TRYWAIT P0, [R90+URZ], R89 ;  /* 0x000000595a0075a7 */ /* 0x0002a6000800017f */
[----:B--2---:R-:W-:Y:S05]  /*80c0*/  @!P0 NANOSLEEP.SYNCS 0x989680 ;  /* 0x009896800000895d */ /* 0x004fea0003900000 */
[----:B------:R-:W2:Y:S02]  /*80d0*/  @!P0 SYNCS.PHASECHK.TRANS64 P0, [R90+URZ], R89 ;  /* 0x000000595a0085a7 */ /* 0x000ea4000800007f */
[----:B--2---:R-:W-:Y:S05]  /*80e0*/  @!P0 BRA `(.L_x_20) ;  /* 0xfffffffc00ec8947 */ /* 0x004fea000383ffff */
[----:B------:R-:W-:Y:S05]  /*80f0*/  BRA `(.L_x_19) ;  /* 0xffffff98001c7947 */ /* 0x000fea000383ffff */
.L_x_24:
[----:B0-----:R-:W-:-:S04]  /*8100*/  IMAD.U32 R89, RZ, RZ, UR16 ;  /* 0x00000010ff597e24 */ /* 0x001fc8000f8e00ff */
[----:B------:R0:W1:Y:S03]  /*8110*/  SYNCS.PHASECHK.TRANS64.TRYWAIT P0, [R89+URZ+0x8], R88 ;  /* 0x00000858590075a7 */ /* 0x000066000800017f */
[----:B-1----:R-:W-:Y:S05]  /*8120*/  @!P0 NANOSLEEP.SYNCS 0x989680 ;  /* 0x009896800000895d */ /* 0x002fea0003900000 */
[----:B------:R-:W1:Y:S02]  /*8130*/  @!P0 SYNCS.PHASECHK.TRANS64 P0, [R89+URZ+0x8], R88 ;  /* 0x00000858590085a7 */ /* 0x000e64000800007f */
[----:B-1----:R-:W-:Y:S05]  /*8140*/  @!P0 BRA `(.L_x_24) ;  /* 0xfffffffc00ec8947 */ /* 0x002fea000383ffff */
[----:B------:R-:W-:Y:S05]  /*8150*/  BRA `(.L_x_181) ;  /* 0xffffff9c001c7947 */ /* 0x000fea000383ffff */
.L_x_159:
[----:B------:R-:W-:Y:S01]  /*8160*/  BSSY B1, `(.L_x_182) ;  /* 0x0000006000017945 */ /* 0x000fe20003800000 */
[----:B------:R-:W-:-:S07]  /*8170*/  IMAD.MOV.U32 R10, RZ, RZ, -0x1 ;  /* 0xffffffffff0a7424 */ /* 0x000fce00078e00ff */
[----:B------:R-:W-:Y:S05]  /*8180*/  WARPSYNC.COLLECTIVE R10, `(.L_x_183) ;  /* 0x000000000a0c7348 */ /* 0x000fea0003c00000 */
[----:B------:R-:W-:Y:S02]  /*8190*/  ELECT P1, UR62, PT ;  /* 0x00000000003e782f */ /* 0x000fe40003820000 */
[----:B------:R-:W-:Y:S01]  /*81a0*/  MOV R10, UR62 ;  /* 0x0000003e000a7c02 */ /* 0x000fe20008000f00 */
[----:B------:R-:W-:Y:S10]  /*81b0*/  ENDCOLLECTIVE ;  /* 0x000000000000791b */ /* 0x000ff40003800000 */
.L_x_183:
[----:B------:R-:W-:Y:S05]  /*81c0*/  BSYNC B1 ;  /* 0x0000000000017941 */ /* 0x000fea0003800000 */
.L_x_182:
[----:B------:R-:W-:Y:S05]  /*81d0*/  BRA `(.L_x_184) ;  /* 0xffffffec00ac7947 */ /* 0x000fea000383ffff */
.L_x_162:
[----:B-1----:R1:W2:Y:S02]  /*81e0*/  SYNCS.PHASECHK.TRANS64.TRYWAIT P1, [R18+URZ+0x28], R11 ;  /* 0x0000280b120075a7 */ /* 0x0022a4000802017f */
[----:B--2---:R-:W-:Y:S05]  /*81f0*/  @!P1 NANOSLEEP.SYNCS 0x989680 ;  /* 0x009896800000995d */ /* 0x004fea0003900000 */
[----:B------:R-:W2:Y:S02]  /*8200*/  @!P1 SYNCS.PHASECHK.TRANS64 P1, [R18+URZ+0x28], R11 ;  /* 0x0000280b120095a7 */ /* 0x000ea4000802007f */
[----:B--2---:R-:W-:Y:S05]  /*8210*/  @!P1 BRA `(.L_x_162) ;  /* 0xfffffffc00f09947 */ /* 0x004fea000383ffff */
[----:B------:R-:W-:Y:S05]  /*8220*/  BRA `(.L_x_185) ;  /* 0xffffffec00e87947 */ /* 0x000fea000383ffff */
.L_x_171:
[----:B------:R-:W-:Y:S01]  /*8230*/  BSSY B0, `(.L_x_186) ;  /* 0x0000006000007945 */ /* 0x000fe20003800000 */
[----:B------:R-:W-:-:S07]  /*8240*/  IMAD.MOV.U32 R10, RZ, RZ, -0x1 ;  /* 0xffffffffff0a7424 */ /* 0x000fce00078e00ff */
[----:B------:R-:W-:Y:S05]  /*8250*/  WARPSYNC.COLLECTIVE R10, `(.L_x_187) ;  /* 0x000000000a0c7348 */ /* 0x000fea0003c00000 */
[----:B------:R-:W-:Y:S02]  /*8260*/  ELECT P1, UR62, PT ;  /* 0x00000000003e782f */ /* 0x000fe40003820000 */
[----:B------:R-:W-:Y:S01]  /*8270*/  MOV R10, UR62 ;  /* 0x0000003e000a7c02 */ /* 0x000fe20008000f00 */
[----:B------:R-:W-:Y:S10]  /*8280*/  ENDCOLLECTIVE ;  /* 0x000000000000791b */ /* 0x000ff40003800000 */
.L_x_187:
[----:B------:R-:W-:Y:S05]  /*8290*/  BSYNC B0 ;  /* 0x0000000000007941 */ /* 0x000fea0003800000 */
.L_x_186:
[----:B------:R-:W-:Y:S01]  /*82a0*/  PLOP3.LUT P0, PT, P1, PT, PT, 0x80, 0x0 ;  /* 0x000000000000781c */ /* 0x000fe20000f0f070 */
[----:B------:R-:W-:-:S12]  /*82b0*/  BRA `(.L_x_188) ;  /* 0xfffffff800887947 */ /* 0x000fd8000383ffff */
.L_x_175:
[----:B0-----:R0:W1:Y:S02]  /*82c0*/  SYNCS.PHASECHK.TRANS64.TRYWAIT P0, [R6+URZ], R3 ;  /* 0x00000003060075a7 */ /* 0x001064000800017f */
[----:B-1----:R-:W-:Y:S05]  /*82d0*/  @!P0 NANOSLEEP.SYNCS 0x989680 ;  /* 0x009896800000895d */ /* 0x002fea0003900000 */
[----:B------:R-:W1:Y:S02]  /*82e0*/  @!P0 SYNCS.PHASECHK.TRANS64 P0, [R6+URZ], R3 ;  /* 0x00000003060085a7 */ /* 0x000e64000800007f */
[----:B-1----:R-:W-:Y:S05]  /*82f0*/  @!P0 BRA `(.L_x_175) ;  /* 0xfffffffc00f08947 */ /* 0x002fea000383ffff */
[----:B------:R-:W-:Y:S05]  /*8300*/  BRA `(.L_x_189) ;  /* 0xfffffff800c87947 */ /* 0x000fea000383ffff */
.L_x_176:
[----:B0-----:R0:W1:Y:S02]  /*8310*/  SYNCS.PHASECHK.TRANS64.TRYWAIT P0, [R7+URZ], R4 ;  /* 0x00000004070075a7 */ /* 0x001064000800017f */
[----:B-1----:R-:W-:Y:S05]  /*8320*/  @!P0 NANOSLEEP.SYNCS 0x989680 ;  /* 0x009896800000895d */ /* 0x002fea0003900000 */
[----:B------:R-:W1:Y:S02]  /*8330*/  @!P0 SYNCS.PHASECHK.TRANS64 P0, [R7+URZ], R4 ;  /* 0x00000004070085a7 */ /* 0x000e64000800007f */
[----:B-1----:R-:W-:Y:S05]  /*8340*/  @!P0 BRA `(.L_x_176) ;  /* 0xfffffffc00f08947 */ /* 0x002fea000383ffff */
[----:B------:R-:W-:Y:S05]  /*8350*/  BRA `(.L_x_190) ;  /* 0xfffffff800d87947 */ /* 0x000fea000383ffff */
.L_x_177:
[----:B0-----:R0:W1:Y:S02]  /*8360*/  SYNCS.PHASECHK.TRANS64.TRYWAIT P0, [R10+URZ], R5 ;  /* 0x000000050a0075a7 */ /* 0x001064000800017f */
[----:B-1----:R-:W-:Y:S05]  /*8370*/  @!P0 NANOSLEEP.SYNCS 0x989680 ;  /* 0x009896800000895d */ /* 0x002fea0003900000 */
[----:B------:R-:W1:Y:S02]  /*8380*/  @!P0 SYNCS.PHASECHK.TRANS64 P0, [R10+URZ], R5 ;  /* 0x000000050a0085a7 */ /* 0x000e64000800007f */
[----:B-1----:R-:W-:Y:S05]  /*8390*/  @!P0 BRA `(.L_x_177) ;  /* 0xfffffffc00f08947 */ /* 0x002fea000383ffff */
[----:B------:R-:W-:Y:S05]  /*83a0*/  BRA `(.L_x_191) ;  /* 0xfffffff800e87947 */ /* 0x000fea000383ffff */
.L_x_178:
[----:B-1----:R1:W2:Y:S02]  /*83b0*/  SYNCS.PHASECHK.TRANS64.TRYWAIT P0, [R11+URZ], R6 ;  /* 0x000000060b0075a7 */ /* 0x0022a4000800017f */
[----:B--2---:R-:W-:Y:S05]  /*83c0*/  @!P0 NANOSLEEP.SYNCS 0x989680 ;  /* 0x009896800000895d */ /* 0x004fea0003900000 */
[----:B------:R-:W2:Y:S02]  /*83d0*/  @!P0 SYNCS.PHASECHK.TRANS64 P0, [R11+URZ], R6 ;  /* 0x000000060b0085a7 */ /* 0x000ea4000800007f */
[----:B--2---:R-:W-:Y:S05]  /*83e0*/  @!P0 BRA `(.L_x_178) ;  /* 0xfffffffc00f08947 */ /* 0x004fea000383ffff */
[----:B------:R-:W-:Y:S05]  /*83f0*/  BRA `(.L_x_192) ;  /* 0xfffffff800f07947 */ /* 0x000fea000383ffff */
.L_x_193:
[----:B------:R-:W-:-:S00]  /*8400*/  BRA `(.L_x_193) ;  /* 0xfffffffc00fc7947 */ /* 0x000fc0000383ffff */
[----:B------:R-:W-:-:S00]  /*8410*/  NOP ;  /* 0x0000000000007918 */ /* 0x000fc00000000000 */
        /* <DEDUP_REMOVED lines=14> */
.L_x_194:


//--------------------- .nv.shared._ZN7cutlass13device_kernelINS_4gemm6kernel13GemmUniversalIN4cute5tupleIJiiiiEEENS1_10collective13CollectiveMmaINS1_40MainloopSm90TmaGmmaWarpSpecializedSparseILi5ENS5_IJNS4_1CILi1EEESB_SB_EEENS1_32KernelTmaWarpSpecializedPingpongEEENS5_IJNSA_ILi64EEENSA_ILi128EEESG_EEENS_10bfloat16_tENS5_IJNS4_6LayoutINS5_IJiNS5_IJNSA_ILi2EEEiEEEiEEENS5_IJlNS5_IJSB_SK_EEElEEEEENSJ_INS5_IJNS5_IJNS5_IJNSA_ILi8EEESK_NSA_ILi4EEEEEEiEEENS5_IJNS5_IJNSA_ILi16EEESK_SR_EEEiEEEiEEENS5_IJNS5_IJNS5_IJSG_SU_NSA_ILi2048EEEEEENSA_ILi8192EEEEEENS5_IJNS5_IJSB_NSA_ILi1024EEENSA_ILi32EEEEEElEEElEEEEEEEESI_NS5_IJlSB_lEEENS4_8TiledMMAINS4_8MMA_AtomIJNS4_4SM904GMMA6SPARSE29GMMA_64x128x32_F32BF16BF16_SSILNS1D_5MajorE0ELS1G_0ELNS1D_7ScaleInE1ELS1H_1ELNS1D_9SparseSelE0EEEEEENSJ_ISC_NS5_IJNSA_ILi0EEES1L_S1L_EEEEENS5_IJNS4_10UnderscoreES1O_S1O_EEEEENS4_13SM90_TMA_LOADENS4_14ComposedLayoutINS4_7SwizzleILi3ELi4ELi3EEENS4_25smem_sparse_ptr_flag_bitsILi2ELi16EEENSJ_INS5_IJNS5_IJSB_SQ_EEENS5_IJSK_SF_EEEEEENS5_IJNS5_IJS1L_SG_EEESN_EEEEEEEvNS4_8identityES1R_NS1S_IS1U_NS4_18smem_ptr_flag_bitsILi16EEENSJ_INS5_IJSQ_SF_EEENS5_IJSF_SB_EEEEEEEvS24_EENS_8epilogue10collective6detail29Sm90TmaWarpSpecializedAdapterINS2D_15DefaultEpilogueIfNS5_IJSB_llEEES2H_NS2C_6thread17LinearCombinationIfLi1EffLNS2I_9ScaleType4KindE0ELNS_15FloatRoundStyleE2EfEENS1_15EpilogueDefaultEEEEEvvEEEEvNT_6ParamsE --------------------------
	.section	.nv.shared._ZN7cutlass13device_kernelINS_4gemm6kernel13GemmUniversalIN4cute5tupleIJiiiiEEENS1_10collective13CollectiveMmaINS1_40MainloopSm90TmaGmmaWarpSpecializedSparseILi5ENS5_IJNS4_1CILi1EEESB_SB_EEENS1_32KernelTmaWarpSpecializedPingpongEEENS5_IJNSA_ILi64EEENSA_ILi128EEESG_EEENS_10bfloat16_tENS5_IJNS4_6LayoutINS5_IJiNS5_IJNSA_ILi2EEEiEEEiEEENS5_IJlNS5_IJSB_SK_EEElEEEEENSJ_INS5_IJNS5_IJNS5_IJNSA_ILi8EEESK_NSA_ILi4EEEEEEiEEENS5_IJNS5_IJNSA_ILi16EEESK_SR_EEEiEEEiEEENS5_IJNS5_IJNS5_IJSG_SU_NSA_ILi2048EEEEEENSA_ILi8192EEEEEENS5_IJNS5_IJSB_NSA_ILi1024EEENSA_ILi32EEEEEElEEElEEEEEEEESI_NS5_IJlSB_lEEENS4_8TiledMMAINS4_8MMA_AtomIJNS4_4SM904GMMA6SPARSE29GMMA_64x128x32_F32BF16BF16_SSILNS1D_5MajorE0ELS1G_0ELNS1D_7ScaleInE1ELS1H_1ELNS1D_9SparseSelE0EEEEEENSJ_ISC_NS5_IJNSA_ILi0EEES1L_S1L_EEEEENS5_IJNS4_10UnderscoreES1O_S1O_EEEEENS4_13SM90_TMA_LOADENS4_14ComposedLayoutINS4_7SwizzleILi3ELi4ELi3EEENS4_25smem_sparse_ptr_flag_bitsILi2ELi16EEENSJ_INS5_IJNS5_IJSB_SQ_EEENS5_IJSK_SF_EEEEEENS5_IJNS5_IJS1L_SG_EEESN_EEEEEEEvNS4_8identityES1R_NS1S_IS1U_NS4_18smem_ptr_flag_bitsILi16EEENSJ_INS5_IJSQ_SF_EEENS5_IJSF_SB_EEEEEEEvS24_EENS_8epilogue10collective6detail29Sm90TmaWarpSpecializedAdapterINS2D_15DefaultEpilogueIfNS5_IJSB_llEEES2H_NS2C_6thread17LinearCombinationIfLi1EffLNS2I_9ScaleType4KindE0ELNS_15FloatRoundStyleE2EfEENS1_15EpilogueDefaultEEEEEvvEEEEvNT_6ParamsE,"aw",@nobits
	.sectionflags	@""
	.align	16
	.zero		1024


//--------------------- .nv.shared.reserved.0     --------------------------
	.section	.nv.shared.reserved.0,"aw",@nobits
	.weak		__nv_reservedSMEM_offset_0_alias
	.size		__nv_reservedSMEM_offset_0_alias, 0, 0
	.other		__nv_reservedSMEM_offset_0_alias,@"STO_CUDA_RESERVED_SHARED STV_DEFAULT"
__nv_reservedSMEM_offset_0_alias:
	.zero		0


//--------------------- .nv.global                --------------------------
	.section	.nv.global,"aw",@nobits
.nv.global:
	.type		_ZN39_INTERNAL_98889b84_4_k_cu_64bfc0d6_26134cute1_E,@object
	.size		_ZN39_INTERNAL_98889b84_4_k_cu_64bfc0d6_26134cute1_E,(_ZN39_INTERNAL_98889b84_4_k_cu_64bfc0d6_26134cuda3std3__45__cpo6cbeginE - _ZN39_INTERNAL_98889b84_4_k_cu_64bfc0d6_26134cute1_E)
_ZN39_INTERNAL_98889b84_4_k_cu_64bfc0d6_26134cute1_E:
	.zero		1
	.type		_ZN39_INTERNAL_98889b84_4_k_cu_64bfc0d6_26134cuda3std3__45__cpo6cbeginE,@object
	.size		_ZN39_INTERNAL_98889b84_4_k_cu_64bfc0d6_26134cuda3std3__45__cpo6cbeginE,(_ZN39_INTERNAL_98889b84_4_k_cu_64bfc0d6_26134cuda3std3__48in_placeE - _ZN39_INTERNAL_98889b84_4_k_cu_64bfc0d6_26134cuda3std3__45__cpo6cbeginE)
_ZN39_INTERNAL_98889b84_4_k_cu_64bfc0d6_26134cuda3std3__45__cpo6cbeginE:
	.zero		1
	.type		_ZN39_INTERNAL_98889b84_4_k_cu_64bfc0d6_26134cuda3std3__48in_placeE,@object
	.size		_ZN39_INTERNAL_98889b84_4_k_cu_64bfc0d6_26134cuda3std3__48in_placeE,(_ZN39_INTERNAL_98889b84_4_k_cu_64bfc0d6_26134cuda3std6ranges3__45__cpo9iter_moveE - _ZN39_INTERNAL_98889b84_4_k_cu_64bfc0d6_26134cuda3std3__48in_placeE)
_ZN39_INTERNAL_98889b84_4_k_cu_64bfc0d6_26134cuda3std3__48in_placeE:
	.zero		1
	.type		_ZN39_INTERNAL_98889b84_4_k_cu_64bfc0d6_26134cuda3std6ranges3__45__cpo9iter_moveE,@object
	.size		_ZN39_INTERNAL_98889b84_4_k_cu_64bfc0d6_26134cuda3std6ranges3__45__cpo9iter_moveE,(_ZN39_INTERNAL_98889b84_4_k_cu_64bfc0d6_26134cuda3std3__45__cpo5beginE - _ZN39_INTERNAL_98889b84_4_k_cu_64bfc0d6_26134cuda3std6ranges3__45__cpo9iter_moveE)
_ZN39_INTERNAL_98889b84_4_k_cu_64bfc0d6_26134cuda3std6ranges3__45__cpo9iter_moveE:
	.zero		1
	.type		_ZN39_INTERNAL_98889b84_4_k_cu_64bfc0d6_26134cuda3std3__45__cpo5beginE,@object
	.size		_ZN39_INTERNAL_98889b84_4_k_cu_64bfc0d6_26134cuda3std3__45__cpo5beginE,(_ZN39_INTERNAL_98889b84_4_k_cu_64bfc0d6_26134cuda3std3__441_GLOBAL__N__98889b84_4_k_cu_64bfc0d6_26136ignoreE - _ZN39_INTERNAL_98889b84_4_k_cu_64bfc0d6_26134cuda3std3__45__cpo5beginE)
_ZN39_INTERNAL_98889b84_4_k_cu_64bfc0d6_26134cuda3std3__45__cpo5beginE:
	.zero		1
	.type		_ZN39_INTERNAL_98889b84_4_k_cu_64bfc0d6_26134cuda3std3__441_GLOBAL__N__98889b84_4_k_cu_64bfc0d6_26136ignoreE,@object
	.size		_ZN39_INTERNAL_98889b84_4_k_cu_64bfc0d6_26134cuda3std3__441_GLOBAL__N__98889b84_4_k_cu_64bfc0d6_26136ignoreE,(_ZN39_INTERNAL_98889b84_4_k_cu_64bfc0d6_26134cute7productE - _ZN39_INTERNAL_98889b84_4_k_cu_64bfc0d6_26134cuda3std3__441_GLOBAL__N__98889b84_4_k_cu_64bfc0d6_26136ignoreE)
_ZN39_INTERNAL_98889b84_4_k_cu_64bfc0d6_26134cuda3std3__441_GLOBAL__N__98889b84_4_k_cu_64bfc0d6_26136ignoreE:
	.zero		1
	.type		_ZN39_INTERNAL_98889b84_4_k_cu_64bfc0d6_26134cute7productE,@object
	.size		_ZN39_INTERNAL_98889b84_4_k_cu_64bfc0d6_26134cute7productE,(_ZN39_INTERNAL_98889b84_4_k_cu_64bfc0d6_26134cuda3std3__45__cpo3endE - _ZN39_INTERNAL_98889b84_4_k_cu_64bfc0d6_26134cute7productE)
_ZN39_INTERNAL_98889b84_4_k_cu_64bfc0d6_26134cute7productE:
	.zero		1
	.type		_ZN39_INTERNAL_98889b84_4_k_cu_64bfc0d6_26134cuda3std3__45__cpo3endE,@object
	.size		_ZN39_INTERNAL_98889b84_4_k_cu_64bfc0d6_26134cuda3std3__45__cpo3endE,(_ZN39_INTERNAL_98889b84_4_k_cu_64bfc0d6_26134cuda3std3__419piecewise_constructE - _ZN39_INTERNAL_98889b84_4_k_cu_64bfc0d6_26134cuda3std3__45__cpo3endE)
_ZN39_INTERNAL_98889b84_4_k_cu_64bfc0d6_26134cuda3std3__45__cpo3endE:
	.zero		1
	.type		_ZN39_INTERNAL_98889b84_4_k_cu_64bfc0d6_26134cuda3std3__419piecewise_constructE,@object
	.size		_ZN39_INTERNAL_98889b84_4_k_cu_64bfc0d6_26134cuda3std3__419piecewise_constructE,(_ZN39_INTERNAL_98889b84_4_k_cu_64bfc0d6_26134cuda3std3__45__cpo4cendE - _ZN39_INTERNAL_98889b84_4_k_cu_64bfc0d6_26134cuda3std3__419piecewise_constructE)
_ZN39_INTERNAL_98889b84_4_k_cu_64bfc0d6_26134cuda3std3__419piecewise_constructE:
	.zero		1
	.type		_ZN39_INTERNAL_98889b84_4_k_cu_64bfc0d6_26134cuda3std3__45__cpo4cendE,@object
	.size		_ZN39_INTERNAL_98889b84_4_k_cu_64bfc0d6_26134cuda3std3__45__cpo4cendE,(_ZN39_INTERNAL_98889b84_4_k_cu_64bfc0d6_26134cuda3std6ranges3__45__cpo4swapE - _ZN39_INTERNAL_98889b84_4_k_cu_64bfc0d6_26134cuda3std3__45__cpo4cendE)
_ZN39_INTERNAL_98889b84_4_k_cu_64bfc0d6_26134cuda3std3__45__cpo4cendE:
	.zero		1
	.type		_ZN39_INTERNAL_98889b84_4_k_cu_64bfc0d6_26134cuda3std6ranges3__45__cpo4swapE,@object
	.size		_ZN39_INTERNAL_98889b84_4_k_cu_64bfc0d6_26134cuda3std6ranges3__45__cpo4swapE,(.L_7 - _ZN39_INTERNAL_98889b84_4_k_cu_64bfc0d6_26134cuda3std6ranges3__45__cpo4swapE)
_ZN39_INTERNAL_98889b84_4_k_cu_64bfc0d6_26134cuda3std6ranges3__45__cpo4swapE:
	.zero		1
.L_7:


//--------------------- .nv.constant0._ZN7cutlass13device_kernelINS_4gemm6kernel13GemmUniversalIN4cute5tupleIJiiiiEEENS1_10collective13CollectiveMmaINS1_40MainloopSm90TmaGmmaWarpSpecializedSparseILi5ENS5_IJNS4_1CILi1EEESB_SB_EEENS1_32KernelTmaWarpSpecializedPingpongEEENS5_IJNSA_ILi64EEENSA_ILi128EEESG_EEENS_10bfloat16_tENS5_IJNS4_6LayoutINS5_IJiNS5_IJNSA_ILi2EEEiEEEiEEENS5_IJlNS5_IJSB_SK_EEElEEEEENSJ_INS5_IJNS5_IJNS5_IJNSA_ILi8EEESK_NSA_ILi4EEEEEEiEEENS5_IJNS5_IJNSA_ILi16EEESK_SR_EEEiEEEiEEENS5_IJNS5_IJNS5_IJSG_SU_NSA_ILi2048EEEEEENSA_ILi8192EEEEEENS5_IJNS5_IJSB_NSA_ILi1024EEENSA_ILi32EEEEEElEEElEEEEEEEESI_NS5_IJlSB_lEEENS4_8TiledMMAINS4_8MMA_AtomIJNS4_4SM904GMMA6SPARSE29GMMA_64x128x32_F32BF16BF16_SSILNS1D_5MajorE0ELS1G_0ELNS1D_7ScaleInE1ELS1H_1ELNS1D_9SparseSelE0EEEEEENSJ_ISC_NS5_IJNSA_ILi0EEES1L_S1L_EEEEENS5_IJNS4_10UnderscoreES1O_S1O_EEEEENS4_13SM90_TMA_LOADENS4_14ComposedLayoutINS4_7SwizzleILi3ELi4ELi3EEENS4_25smem_sparse_ptr_flag_bitsILi2ELi16EEENSJ_INS5_IJNS5_IJSB_SQ_EEENS5_IJSK_SF_EEEEEENS5_IJNS5_IJS1L_SG_EEESN_EEEEEEEvNS4_8identityES1R_NS1S_IS1U_NS4_18smem_ptr_flag_bitsILi16EEENSJ_INS5_IJSQ_SF_EEENS5_IJSF_SB_EEEEEEEvS24_EENS_8epilogue10collective6detail29Sm90TmaWarpSpecializedAdapterINS2D_15DefaultEpilogueIfNS5_IJSB_llEEES2H_NS2C_6thread17LinearCombinationIfLi1EffLNS2I_9ScaleType4KindE0ELNS_15FloatRoundStyleE2EfEENS1_15EpilogueDefaultEEEEEvvEEEEvNT_6ParamsE --------------------------
	.section	.nv.constant0._ZN7cutlass13device_kernelINS_4gemm6kernel13GemmUniversalIN4cute5tupleIJiiiiEEENS1_10collective13CollectiveMmaINS1_40MainloopSm90TmaGmmaWarpSpecializedSparseILi5ENS5_IJNS4_1CILi1EEESB_SB_EEENS1_32KernelTmaWarpSpecializedPingpongEEENS5_IJNSA_ILi64EEENSA_ILi128EEESG_EEENS_10bfloat16_tENS5_IJNS4_6LayoutINS5_IJiNS5_IJNSA_ILi2EEEiEEEiEEENS5_IJlNS5_IJSB_SK_EEElEEEEENSJ_INS5_IJNS5_IJNS5_IJNSA_ILi8EEESK_NSA_ILi4EEEEEEiEEENS5_IJNS5_IJNSA_ILi16EEESK_SR_EEEiEEEiEEENS5_IJNS5_IJNS5_IJSG_SU_NSA_ILi2048EEEEEENSA_ILi8192EEEEEENS5_IJNS5_IJSB_NSA_ILi1024EEENSA_ILi32EEEEEElEEElEEEEEEEESI_NS5_IJlSB_lEEENS4_8TiledMMAINS4_8MMA_AtomIJNS4_4SM904GMMA6SPARSE29GMMA_64x128x32_F32BF16BF16_SSILNS1D_5MajorE0ELS1G_0ELNS1D_7ScaleInE1ELS1H_1ELNS1D_9SparseSelE0EEEEEENSJ_ISC_NS5_IJNSA_ILi0EEES1L_S1L_EEEEENS5_IJNS4_10UnderscoreES1O_S1O_EEEEENS4_13SM90_TMA_LOADENS4_14ComposedLayoutINS4_7SwizzleILi3ELi4ELi3EEENS4_25smem_sparse_ptr_flag_bitsILi2ELi16EEENSJ_INS5_IJNS5_IJSB_SQ_EEENS5_IJSK_SF_EEEEEENS5_IJNS5_IJS1L_SG_EEESN_EEEEEEEvNS4_8identityES1R_NS1S_IS1U_NS4_18smem_ptr_flag_bitsILi16EEENSJ_INS5_IJSQ_SF_EEENS5_IJSF_SB_EEEEEEEvS24_EENS_8epilogue10collective6detail29Sm90TmaWarpSpecializedAdapterINS2D_15DefaultEpilogueIfNS5_IJSB_llEEES2H_NS2C_6thread17LinearCombinationIfLi1EffLNS2I_9ScaleType4KindE0ELNS_15FloatRoundStyleE2EfEENS1_15EpilogueDefaultEEEEEvvEEEEvNT_6ParamsE,"a",@progbits
	.sectionflags	@""
	.align	4
.nv.constant0._ZN7cutlass13device_kernelINS_4gemm6kernel13GemmUniversalIN4cute5tupleIJiiiiEEENS1_10collective13CollectiveMmaINS1_40MainloopSm90TmaGmmaWarpSpecializedSparseILi5ENS5_IJNS4_1CILi1EEESB_SB_EEENS1_32KernelTmaWarpSpecializedPingpongEEENS5_IJNSA_ILi64EEENSA_ILi128EEESG_EEENS_10bfloat16_tENS5_IJNS4_6LayoutINS5_IJiNS5_IJNSA_ILi2EEEiEEEiEEENS5_IJlNS5_IJSB_SK_EEElEEEEENSJ_INS5_IJNS5_IJNS5_IJNSA_ILi8EEESK_NSA_ILi4EEEEEEiEEENS5_IJNS5_IJNSA_ILi16EEESK_SR_EEEiEEEiEEENS5_IJNS5_IJNS5_IJSG_SU_NSA_ILi2048EEEEEENSA_ILi8192EEEEEENS5_IJNS5_IJSB_NSA_ILi1024EEENSA_ILi32EEEEEElEEElEEEEEEEESI_NS5_IJlSB_lEEENS4_8TiledMMAINS4_8MMA_AtomIJNS4_4SM904GMMA6SPARSE29GMMA_64x128x32_F32BF16BF16_SSILNS1D_5MajorE0ELS1G_0ELNS1D_7ScaleInE1ELS1H_1ELNS1D_9SparseSelE0EEEEEENSJ_ISC_NS5_IJNSA_ILi0EEES1L_S1L_EEEEENS5_IJNS4_10UnderscoreES1O_S1O_EEEEENS4_13SM90_TMA_LOADENS4_14ComposedLayoutINS4_7SwizzleILi3ELi4ELi3EEENS4_25smem_sparse_ptr_flag_bitsILi2ELi16EEENSJ_INS5_IJNS5_IJSB_SQ_EEENS5_IJSK_SF_EEEEEENS5_IJNS5_IJS1L_SG_EEESN_EEEEEEEvNS4_8identityES1R_NS1S_IS1U_NS4_18smem_ptr_flag_bitsILi16EEENSJ_INS5_IJSQ_SF_EEENS5_IJSF_SB_EEEEEEEvS24_EENS_8epilogue10collective6detail29Sm90TmaWarpSpecializedAdapterINS2D_15DefaultEpilogueIfNS5_IJSB_llEEES2H_NS2C_6thread17LinearCombinationIfLi1EffLNS2I_9ScaleType4KindE0ELNS_15FloatRoundStyleE2EfEENS1_15EpilogueDefaultEEEEEvvEEEEvNT_6ParamsE:
	.zero		1920


//--------------------- SYMBOLS --------------------------

	.type		.nv.reservedSmem.offset0,@object
	.size		.nv.reservedSmem.offset0,0x4
